# CuTe-DSL kernel — source=fa4 family=fa4_fwd_sm100
# config = {"dtype": "BFloat16", "causal": false, "use_2cta": false, "q_stage": 2, "head_dim": 128}


// ===== COMPILED SASS (sm_100a) =====

	.target	sm_100a

	.elftype	@"ET_EXEC"


//--------------------- .note.nv.tkinfo           --------------------------
	.section	.note.nv.tkinfo,"",@"SHT_NOTE"
	.sectionflags	@"SHF_NOTE_NV_TKINFO"
	.tkinfo
        /*0018*/ 	.word	0x00000081
        /*0030*/ 	.string	""
        /*0030*/ 	.string	"ptxas"
        /*0030*/ 	.string	"Cuda compilation tools, release 12.9, V12.9.83"
        /*0030*/ 	.string	"Build system must define TOOLS_VERSION_EXTENDED"
        /*0030*/ 	.string	"-O 3 -arch sm_100a "



//--------------------- .note.nv.cuver            --------------------------
	.section	.note.nv.cuver,"",@"SHT_NOTE"
	.sectionflags	@"SHF_NOTE_NV_CUVER"
        /*0018*/ 	.short	0x0001
        /*001a*/ 	.short	0x0064
        /*001c*/ 	.short	0x0001
        /*001e*/ 	.short	0x0000
        /*0020*/ 	.short	0x0001
        /*0022*/ 	.short	0x0000


//--------------------- .nv.info                  --------------------------
	.section	.nv.info,"",@"SHT_CUDA_INFO"
	.align	4


	//----- nvinfo : EIATTR_REGCOUNT
	.align		4
        /*0000*/ 	.byte	0x04, 0x2f
        /*0002*/ 	.short	(.L_4 - .L_3)
	.align		4
.L_3:
        /*0004*/ 	.word	index@(kernel_cutlass_kernel_flash_attncuteflash_fwd_sm100FlashAttentionForwardSm100_object_at__tensor0000o12811101213_tensor0000o12811101213_tensor0000o12810111213_tensor0000o12811101213_tensor_0)
        /*0008*/ 	.word	0x00000080


	//----- nvinfo : EIATTR_FRAME_SIZE
	.align		4
.L_4:
        /*000c*/ 	.byte	0x04, 0x11
        /*000e*/ 	.short	(.L_6 - .L_5)
	.align		4
.L_5:
        /*0010*/ 	.word	index@($__internal_2_$__cuda_sm10x_tcgen05_guardrail_trap_unallocated_columns_being_dealloced)
        /*0014*/ 	.word	0x00000000


	//----- nvinfo : EIATTR_FRAME_SIZE
	.align		4
.L_6:
        /*0018*/ 	.byte	0x04, 0x11
        /*001a*/ 	.short	(.L_8 - .L_7)
	.align		4
.L_7:
        /*001c*/ 	.word	index@($__internal_1_$__cuda_sm10x_tcgen05_guardrail_trap_phase_invalid_during_alloc)
        /*0020*/ 	.word	0x00000000


	//----- nvinfo : EIATTR_FRAME_SIZE
	.align		4
.L_8:
        /*0024*/ 	.byte	0x04, 0x11
        /*0026*/ 	.short	(.L_10 - .L_9)
	.align		4
.L_9:
        /*0028*/ 	.word	index@($__internal_0_$__cuda_sm10x_tcgen05_guardrail_trap_col_being_dealloced_not_returned_by_alloc)
        /*002c*/ 	.word	0x00000000


	//----- nvinfo : EIATTR_FRAME_SIZE
	.align		4
.L_10:
        /*0030*/ 	.byte	0x04, 0x11
        /*0032*/ 	.short	(.L_12 - .L_11)
	.align		4
.L_11:
        /*0034*/ 	.word	index@(kernel_cutlass_kernel_flash_attncuteflash_fwd_sm100FlashAttentionForwardSm100_object_at__tensor0000o12811101213_tensor0000o12811101213_tensor0000o12810111213_tensor0000o12811101213_tensor_0)
        /*0038*/ 	.word	0x00000000


	//----- nvinfo : EIATTR_MIN_STACK_SIZE
	.align		4
.L_12:
        /*003c*/ 	.byte	0x04, 0x12
        /*003e*/ 	.short	(.L_14 - .L_13)
	.align		4
.L_13:
        /*0040*/ 	.word	index@(kernel_cutlass_kernel_flash_attncuteflash_fwd_sm100FlashAttentionForwardSm100_object_at__tensor0000o12811101213_tensor0000o12811101213_tensor0000o12810111213_tensor0000o12811101213_tensor_0)
        /*0044*/ 	.word	0x00000000
.L_14:


//--------------------- .nv.info.kernel_cutlass_kernel_flash_attncuteflash_fwd_sm100FlashAttentionForwardSm100_object_at__tensor0000o12811101213_tensor0000o12811101213_tensor0000o12810111213_tensor0000o12811101213_tensor_0 --------------------------
	.section	.nv.info.kernel_cutlass_kernel_flash_attncuteflash_fwd_sm100FlashAttentionForwardSm100_object_at__tensor0000o12811101213_tensor0000o12811101213_tensor0000o12810111213_tensor0000o12811101213_tensor_0,"",@"SHT_CUDA_INFO"
	.sectionflags	@""
	.align	4


	//----- nvinfo : EIATTR_CUDA_API_VERSION
	.align		4
        /*0000*/ 	.byte	0x04, 0x37
        /*0002*/ 	.short	(.L_16 - .L_15)
.L_15:
        /*0004*/ 	.word	0x00000081


	//----- nvinfo : EIATTR_KPARAM_INFO
	.align		4
.L_16:
        /*0008*/ 	.byte	0x04, 0x17
        /*000a*/ 	.short	(.L_18 - .L_17)
.L_17:
        /*000c*/ 	.word	0x00000000
        /*0010*/ 	.short	0x000f
        /*0012*/ 	.short	0x02a8
        /*0014*/ 	.byte	0x00, 0xf0, 0x11, 0x00


	//----- nvinfo : EIATTR_KPARAM_INFO
	.align		4
.L_18:
        /*0018*/ 	.byte	0x04, 0x17
        /*001a*/ 	.short	(.L_20 - .L_19)
.L_19:
        /*001c*/ 	.word	0x00000000
        /*0020*/ 	.short	0x000e
        /*0022*/ 	.short	0x02a4
        /*0024*/ 	.byte	0x00, 0xf0, 0x11, 0x00


	//----- nvinfo : EIATTR_KPARAM_INFO
	.align		4
.L_20:
        /*0028*/ 	.byte	0x04, 0x17
        /*002a*/ 	.short	(.L_22 - .L_21)
.L_21:
        /*002c*/ 	.word	0x00000000
        /*0030*/ 	.short	0x000d
        /*0032*/ 	.short	0x0298
        /*0034*/ 	.byte	0x00, 0xf0, 0x31, 0x00


	//----- nvinfo : EIATTR_KPARAM_INFO
	.align		4
.L_22:
        /*0038*/ 	.byte	0x04, 0x17
        /*003a*/ 	.short	(.L_24 - .L_23)
.L_23:
        /*003c*/ 	.word	0x00000000
        /*0040*/ 	.short	0x000c
        /*0042*/ 	.short	0x028c
        /*0044*/ 	.byte	0x00, 0xf0, 0x31, 0x00


	//----- nvinfo : EIATTR_KPARAM_INFO
	.align		4
.L_24:
        /*0048*/ 	.byte	0x04, 0x17
        /*004a*/ 	.short	(.L_26 - .L_25)
.L_25:
        /*004c*/ 	.word	0x00000000
        /*0050*/ 	.short	0x000b
        /*0052*/ 	.short	0x0287
        /*0054*/ 	.byte	0x00, 0xf0, 0x0d, 0x00


	//----- nvinfo : EIATTR_KPARAM_INFO
	.align		4
.L_26:
        /*0058*/ 	.byte	0x04, 0x17
        /*005a*/ 	.short	(.L_28 - .L_27)
.L_27:
        /*005c*/ 	.word	0x00000000
        /*0060*/ 	.short	0x000a
        /*0062*/ 	.short	0x0284
        /*0064*/ 	.byte	0x00, 0xf0, 0x0d, 0x00


	//----- nvinfo : EIATTR_KPARAM_INFO
	.align		4
.L_28:
        /*0068*/ 	.byte	0x04, 0x17
        /*006a*/ 	.short	(.L_30 - .L_29)
.L_29:
        /*006c*/ 	.word	0x00000000
        /*0070*/ 	.short	0x0009
        /*0072*/ 	.short	0x0280
        /*0074*/ 	.byte	0x00, 0xf0, 0x11, 0x00


	//----- nvinfo : EIATTR_KPARAM_INFO
	.align		4
.L_30:
        /*0078*/ 	.byte	0x04, 0x17
        /*007a*/ 	.short	(.L_32 - .L_31)
.L_31:
        /*007c*/ 	.word	0x00000000
        /*0080*/ 	.short	0x0008
        /*0082*/ 	.short	0x0200
        /*0084*/ 	.byte	0x00, 0xf0, 0x01, 0x02


	//----- nvinfo : EIATTR_KPARAM_INFO
	.align		4
.L_32:
        /*0088*/ 	.byte	0x04, 0x17
        /*008a*/ 	.short	(.L_34 - .L_33)
.L_33:
        /*008c*/ 	.word	0x00000000
        /*0090*/ 	.short	0x0007
        /*0092*/ 	.short	0x0180
        /*0094*/ 	.byte	0x00, 0xf0, 0x01, 0x02


	//----- nvinfo : EIATTR_KPARAM_INFO
	.align		4
.L_34:
        /*0098*/ 	.byte	0x04, 0x17
        /*009a*/ 	.short	(.L_36 - .L_35)
.L_35:
        /*009c*/ 	.word	0x00000000
        /*00a0*/ 	.short	0x0006
        /*00a2*/ 	.short	0x0100
        /*00a4*/ 	.byte	0x00, 0xf0, 0x01, 0x02


	//----- nvinfo : EIATTR_KPARAM_INFO
	.align		4
.L_36:
        /*00a8*/ 	.byte	0x04, 0x17
        /*00aa*/ 	.short	(.L_38 - .L_37)
.L_37:
        /*00ac*/ 	.word	0x00000000
        /*00b0*/ 	.short	0x0005
        /*00b2*/ 	.short	0x0080
        /*00b4*/ 	.byte	0x00, 0xf0, 0x01, 0x02


	//----- nvinfo : EIATTR_KPARAM_INFO
	.align		4
.L_38:
        /*00b8*/ 	.byte	0x04, 0x17
        /*00ba*/ 	.short	(.L_40 - .L_39)
.L_39:
        /*00bc*/ 	.word	0x00000000
        /*00c0*/ 	.short	0x0004
        /*00c2*/ 	.short	0x0030
        /*00c4*/ 	.byte	0x00, 0xf0, 0xa1, 0x00


	//----- nvinfo : EIATTR_KPARAM_INFO
	.align		4
.L_40:
        /*00c8*/ 	.byte	0x04, 0x17
        /*00ca*/ 	.short	(.L_42 - .L_41)
.L_41:
        /*00cc*/ 	.word	0x00000000
        /*00d0*/ 	.short	0x0003
        /*00d2*/ 	.short	0x0024
        /*00d4*/ 	.byte	0x00, 0xf0, 0x31, 0x00


	//----- nvinfo : EIATTR_KPARAM_INFO
	.align		4
.L_42:
        /*00d8*/ 	.byte	0x04, 0x17
        /*00da*/ 	.short	(.L_44 - .L_43)
.L_43:
        /*00dc*/ 	.word	0x00000000
        /*00e0*/ 	.short	0x0002
        /*00e2*/ 	.short	0x0018
        /*00e4*/ 	.byte	0x00, 0xf0, 0x31, 0x00


	//----- nvinfo : EIATTR_KPARAM_INFO
	.align		4
.L_44:
        /*00e8*/ 	.byte	0x04, 0x17
        /*00ea*/ 	.short	(.L_46 - .L_45)
.L_45:
        /*00ec*/ 	.word	0x00000000
        /*00f0*/ 	.short	0x0001
        /*00f2*/ 	.short	0x000c
        /*00f4*/ 	.byte	0x00, 0xf0, 0x31, 0x00


	//----- nvinfo : EIATTR_KPARAM_INFO
	.align		4
.L_46:
        /*00f8*/ 	.byte	0x04, 0x17
        /*00fa*/ 	.short	(.L_48 - .L_47)
.L_47:
        /*00fc*/ 	.word	0x00000000
        /*0100*/ 	.short	0x0000
        /*0102*/ 	.short	0x0000
        /*0104*/ 	.byte	0x00, 0xf0, 0x31, 0x00


	//----- nvinfo : EIATTR_AT_ENTRY_FRAGMENTS
	.align		4
.L_48:
        /*0108*/ 	.byte	0x04, 0x4f
        /*010a*/ 	.short	(.L_50 - .L_49)


	//   ....[0]....
.L_49:
        /*010c*/ 	.word	0x00000004


	//----- nvinfo : EIATTR_RESERVED_SMEM_USED
	.align		4
.L_50:
        /*0110*/ 	.byte	0x01, 0x41
	.zero		2


	//----- nvinfo : EIATTR_SPARSE_MMA_MASK
	.align		4
        /*0114*/ 	.byte	0x03, 0x50
        /*0116*/ 	.short	0x0000


	//----- nvinfo : EIATTR_TCGEN05_1CTA_USED
	.align		4
        /*0118*/ 	.byte	0x01, 0x51
	.zero		2


	//----- nvinfo : EIATTR_MAXREG_COUNT
	.align		4
        /*011c*/ 	.byte	0x03, 0x1b
        /*011e*/ 	.short	0x0080


	//----- nvinfo : EIATTR_NUM_BARRIERS
	.align		4
        /*0120*/ 	.byte	0x02, 0x4c
        /*0122*/ 	.byte	0x10
	.zero		1


	//----- nvinfo : EIATTR_INT_WARP_WIDE_INSTR_OFFSETS
	.align		4
        /*0124*/ 	.byte	0x04, 0x31
        /*0126*/ 	.short	(.L_52 - .L_51)


	//   ....[0]....
.L_51:
        /*0128*/ 	.word	0x00003400


	//   ....[1]....
        /*012c*/ 	.word	0x00003430


	//----- nvinfo : EIATTR_COOP_GROUP_MASK_REGIDS
	.align		4
.L_52:
        /*0130*/ 	.byte	0x04, 0x29
        /*0132*/ 	.short	(.L_54 - .L_53)


	//   ....[0]....
.L_53:
        /*0134*/ 	.word	0xffffffff


	//   ....[1]....
        /*0138*/ 	.word	0xffffffff


	//   ....[2]....
        /*013c*/ 	.word	0xffffffff


	//   ....[3]....
        /*0140*/ 	.word	0xffffffff


	//   ....[4]....
        /*0144*/ 	.word	0xffffffff


	//   ....[5]....
        /*0148*/ 	.word	0xffffffff


	//   ....[6]....
        /*014c*/ 	.word	0xffffffff


	//   ....[7]....
        /*0150*/ 	.word	0xffffffff


	//   ....[8]....
        /*0154*/ 	.word	0xffffffff


	//----- nvinfo : EIATTR_COOP_GROUP_INSTR_OFFSETS
	.align		4
.L_54:
        /*0158*/ 	.byte	0x04, 0x28
        /*015a*/ 	.short	(.L_56 - .L_55)


	//   ....[0]....
.L_55:
        /*015c*/ 	.word	0x00000c50


	//   ....[1]....
        /*0160*/ 	.word	0x00000f10


	//   ....[2]....
        /*0164*/ 	.word	0x00001060


	//   ....[3]....
        /*0168*/ 	.word	0x000032a0


	//   ....[4]....
        /*016c*/ 	.word	0x000034e0


	//   ....[5]....
        /*0170*/ 	.word	0x000070f0


	//   ....[6]....
        /*0174*/ 	.word	0x00008ca0


	//   ....[7]....
        /*0178*/ 	.word	0x00009a30


	//   ....[8]....
        /*017c*/ 	.word	0x0000a000


	//----- nvinfo : EIATTR_REG_RECONFIG
	.align		4
.L_56:
        /*0180*/ 	.byte	0x01, 0x54
	.zero		2


	//----- nvinfo : EIATTR_VRC_CTA_INIT_COUNT
	.align		4
        /*0184*/ 	.byte	0x02, 0x4a
        /*0186*/ 	.byte	0x80
	.zero		1


	//----- nvinfo : EIATTR_MBARRIER_INSTR_OFFSETS
	.align		4
        /*0188*/ 	.byte	0x04, 0x39
        /*018a*/ 	.short	(.L_58 - .L_57)


	//   ....[0]....
.L_57:
        /*018c*/ 	.word	0x000002e0
        /*0190*/ 	.word	0x000000ff
        /*0194*/ 	.word	0x00000000
        /*0198*/ 	.short	0x0100
        /*019a*/ 	.byte	0x04
	.zero		1


	//   ....[1]....
        /*019c*/ 	.word	0x000002f0
        /*01a0*/ 	.word	0x000000ff
        /*01a4*/ 	.word	0x00000008
        /*01a8*/ 	.short	0x0100
        /*01aa*/ 	.byte	0x04
	.zero		1


	//   ....[2]....
        /*01ac*/ 	.word	0x00000300
        /*01b0*/ 	.word	0x000000ff
        /*01b4*/ 	.word	0x00000010
        /*01b8*/ 	.short	0x0100
        /*01ba*/ 	.byte	0x04
	.zero		1


	//   ....[3]....
        /*01bc*/ 	.word	0x00000310
        /*01c0*/ 	.word	0x000000ff
        /*01c4*/ 	.word	0x00000018
        /*01c8*/ 	.short	0x0100
        /*01ca*/ 	.byte	0x04
	.zero		1


	//   ....[4]....
        /*01cc*/ 	.word	0x00000320
        /*01d0*/ 	.word	0x000000ff
        /*01d4*/ 	.word	0x00000020
        /*01d8*/ 	.short	0x0100
        /*01da*/ 	.byte	0x04
	.zero		1


	//   ....[5]....
        /*01dc*/ 	.word	0x00000330
        /*01e0*/ 	.word	0x000000ff
        /*01e4*/ 	.word	0x00000028
        /*01e8*/ 	.short	0x0100
        /*01ea*/ 	.byte	0x04
	.zero		1


	//   ....[6]....
        /*01ec*/ 	.word	0x00000340
        /*01f0*/ 	.word	0x000000ff
        /*01f4*/ 	.word	0x00000030
        /*01f8*/ 	.short	0x0100
        /*01fa*/ 	.byte	0x04
	.zero		1


	//   ....[7]....
        /*01fc*/ 	.word	0x00000350
        /*0200*/ 	.word	0x000000ff
        /*0204*/ 	.word	0x00000038
        /*0208*/ 	.short	0x0100
        /*020a*/ 	.byte	0x04
	.zero		1


	//   ....[8]....
        /*020c*/ 	.word	0x00000360
        /*0210*/ 	.word	0x000000ff
        /*0214*/ 	.word	0x00000040
        /*0218*/ 	.short	0x0100
        /*021a*/ 	.byte	0x04
	.zero		1


	//   ....[9]....
        /*021c*/ 	.word	0x00000370
        /*0220*/ 	.word	0x000000ff
        /*0224*/ 	.word	0x00000048
        /*0228*/ 	.short	0x0100
        /*022a*/ 	.byte	0x04
	.zero		1


	//   ....[10]....
        /*022c*/ 	.word	0x00000380
        /*0230*/ 	.word	0x000000ff
        /*0234*/ 	.word	0x00000050
        /*0238*/ 	.short	0x0100
        /*023a*/ 	.byte	0x04
	.zero		1


	//   ....[11]....
        /*023c*/ 	.word	0x00000390
        /*0240*/ 	.word	0x000000ff
        /*0244*/ 	.word	0x00000058
        /*0248*/ 	.short	0x0100
        /*024a*/ 	.byte	0x04
	.zero		1


	//   ....[12]....
        /*024c*/ 	.word	0x000003a0
        /*0250*/ 	.word	0x000000ff
        /*0254*/ 	.word	0x00000060
        /*0258*/ 	.short	0x0100
        /*025a*/ 	.byte	0x04
	.zero		1


	//   ....[13]....
        /*025c*/ 	.word	0x000003b0
        /*0260*/ 	.word	0x000000ff
        /*0264*/ 	.word	0x00000068
        /*0268*/ 	.short	0x0100
        /*026a*/ 	.byte	0x04
	.zero		1


	//   ....[14]....
        /*026c*/ 	.word	0x000003c0
        /*0270*/ 	.word	0x000000ff
        /*0274*/ 	.word	0x00000070
        /*0278*/ 	.short	0x0100
        /*027a*/ 	.byte	0x04
	.zero		1


	//   ....[15]....
        /*027c*/ 	.word	0x000003d0
        /*0280*/ 	.word	0x000000ff
        /*0284*/ 	.word	0x00000078
        /*0288*/ 	.short	0x0100
        /*028a*/ 	.byte	0x04
	.zero		1


	//   ....[16]....
        /*028c*/ 	.word	0x000003e0
        /*0290*/ 	.word	0x000000ff
        /*0294*/ 	.word	0x00000080
        /*0298*/ 	.short	0x0100
        /*029a*/ 	.byte	0x04
	.zero		1


	//   ....[17]....
        /*029c*/ 	.word	0x000003f0
        /*02a0*/ 	.word	0x000000ff
        /*02a4*/ 	.word	0x00000088
        /*02a8*/ 	.short	0x0100
        /*02aa*/ 	.byte	0x04
	.zero		1


	//   ....[18]....
        /*02ac*/ 	.word	0x00000400
        /*02b0*/ 	.word	0x000000ff
        /*02b4*/ 	.word	0x00000090
        /*02b8*/ 	.short	0x0100
        /*02ba*/ 	.byte	0x04
	.zero		1


	//   ....[19]....
        /*02bc*/ 	.word	0x00000410
        /*02c0*/ 	.word	0x000000ff
        /*02c4*/ 	.word	0x00000098
        /*02c8*/ 	.short	0x0100
        /*02ca*/ 	.byte	0x04
	.zero		1


	//   ....[20]....
        /*02cc*/ 	.word	0x00000420
        /*02d0*/ 	.word	0x000000ff
        /*02d4*/ 	.word	0x000000a0
        /*02d8*/ 	.short	0x0100
        /*02da*/ 	.byte	0x04
	.zero		1


	//   ....[21]....
        /*02dc*/ 	.word	0x00000430
        /*02e0*/ 	.word	0x000000ff
        /*02e4*/ 	.word	0x000000a8
        /*02e8*/ 	.short	0x0100
        /*02ea*/ 	.byte	0x04
	.zero		1


	//   ....[22]....
        /*02ec*/ 	.word	0x00000440
        /*02f0*/ 	.word	0x000000ff
        /*02f4*/ 	.word	0x000000b0
        /*02f8*/ 	.short	0x0100
        /*02fa*/ 	.byte	0x04
	.zero		1


	//   ....[23]....
        /*02fc*/ 	.word	0x00000450
        /*0300*/ 	.word	0x000000ff
        /*0304*/ 	.word	0x000000b8
        /*0308*/ 	.short	0x0100
        /*030a*/ 	.byte	0x04
	.zero		1


	//   ....[24]....
        /*030c*/ 	.word	0x00000460
        /*0310*/ 	.word	0x000000ff
        /*0314*/ 	.word	0x000000c0
        /*0318*/ 	.short	0x0100
        /*031a*/ 	.byte	0x04
	.zero		1


	//   ....[25]....
        /*031c*/ 	.word	0x00000470
        /*0320*/ 	.word	0x000000ff
        /*0324*/ 	.word	0x000000c8
        /*0328*/ 	.short	0x0100
        /*032a*/ 	.byte	0x04
	.zero		1


	//   ....[26]....
        /*032c*/ 	.word	0x00000480
        /*0330*/ 	.word	0x000000ff
        /*0334*/ 	.word	0x000000d0
        /*0338*/ 	.short	0x0100
        /*033a*/ 	.byte	0x04
	.zero		1


	//   ....[27]....
        /*033c*/ 	.word	0x00000490
        /*0340*/ 	.word	0x000000ff
        /*0344*/ 	.word	0x000000d8
        /*0348*/ 	.short	0x0100
        /*034a*/ 	.byte	0x04
	.zero		1


	//   ....[28]....
        /*034c*/ 	.word	0x000004a0
        /*0350*/ 	.word	0x000000ff
        /*0354*/ 	.word	0x000000e0
        /*0358*/ 	.short	0x0100
        /*035a*/ 	.byte	0x04
	.zero		1


	//   ....[29]....
        /*035c*/ 	.word	0x000004b0
        /*0360*/ 	.word	0x000000ff
        /*0364*/ 	.word	0x000000e8
        /*0368*/ 	.short	0x0100
        /*036a*/ 	.byte	0x04
	.zero		1


	//   ....[30]....
        /*036c*/ 	.word	0x00000910
        /*0370*/ 	.word	0x000000ff
        /*0374*/ 	.word	0x000000d0
        /*0378*/ 	.short	0x010a
        /*037a*/ 	.byte	0x06
	.zero		1


	//   ....[31]....
        /*037c*/ 	.word	0x00000980
        /*0380*/ 	.word	0x000000ff
        /*0384*/ 	.word	0x000000d8
        /*0388*/ 	.short	0x010a
        /*038a*/ 	.byte	0x06
	.zero		1


	//   ....[32]....
        /*038c*/ 	.word	0x00000b20
        /*0390*/ 	.word	0x000000ff
        /*0394*/ 	.word	0x000000e0
        /*0398*/ 	.short	0x0101
        /*039a*/ 	.byte	0x06
	.zero		1


	//   ....[33]....
        /*039c*/ 	.word	0x00000b50
        /*03a0*/ 	.word	0x000000ff
        /*03a4*/ 	.word	0x000000e8
        /*03a8*/ 	.short	0x0101
        /*03aa*/ 	.byte	0x06
	.zero		1


	//   ....[34]....
        /*03ac*/ 	.word	0x000013d0
        /*03b0*/ 	.word	0x000000ff
        /*03b4*/ 	.word	0x00000000
        /*03b8*/ 	.short	0x010a
        /*03ba*/ 	.byte	0x17
	.zero		1


	//   ....[35]....
        /*03bc*/ 	.word	0x00001420
        /*03c0*/ 	.word	0x000000ff
        /*03c4*/ 	.word	0x00000020
        /*03c8*/ 	.short	0x010a
        /*03ca*/ 	.byte	0x16
	.zero		1


	//   ....[36]....
        /*03cc*/ 	.word	0x00001770
        /*03d0*/ 	.word	0x000000ff
        /*03d4*/ 	.word	0x00000008
        /*03d8*/ 	.short	0x010a
        /*03da*/ 	.byte	0x17
	.zero		1


	//   ....[37]....
        /*03dc*/ 	.word	0x00001b20
        /*03e0*/ 	.word	0x000000ff
        /*03e4*/ 	.word	0x00000000
        /*03e8*/ 	.short	0x010a
        /*03ea*/ 	.byte	0x3d
	.zero		1


	//   ....[38]....
        /*03ec*/ 	.word	0x00001b90
        /*03f0*/ 	.word	0x000000ff
        /*03f4*/ 	.word	0x00000060
        /*03f8*/ 	.short	0x010a
        /*03fa*/ 	.byte	0x17
	.zero		1


	//   ....[39]....
        /*03fc*/ 	.word	0x00001e50
        /*0400*/ 	.word	0x000000ff
        /*0404*/ 	.word	0x00000070
        /*0408*/ 	.short	0x010a
        /*040a*/ 	.byte	0x17
	.zero		1


	//   ....[40]....
        /*040c*/ 	.word	0x00001fe0
        /*0410*/ 	.word	0x000000ff
        /*0414*/ 	.word	0x00000000
        /*0418*/ 	.short	0x010a
        /*041a*/ 	.byte	0x3b
	.zero		1


	//   ....[41]....
        /*041c*/ 	.word	0x00002400
        /*0420*/ 	.word	0x000000ff
        /*0424*/ 	.word	0x00000068
        /*0428*/ 	.short	0x010a
        /*042a*/ 	.byte	0x17
	.zero		1


	//   ....[42]....
        /*042c*/ 	.word	0x00002610
        /*0430*/ 	.word	0x000000ff
        /*0434*/ 	.word	0x00000078
        /*0438*/ 	.short	0x010a
        /*043a*/ 	.byte	0x17
	.zero		1


	//   ....[43]....
        /*043c*/ 	.word	0x00002980
        /*0440*/ 	.word	0x000000ff
        /*0444*/ 	.word	0x00000020
        /*0448*/ 	.short	0x010a
        /*044a*/ 	.byte	0x07
	.zero		1


	//   ....[44]....
        /*044c*/ 	.word	0x00002a00
        /*0450*/ 	.word	0x000000ff
        /*0454*/ 	.word	0x00000060
        /*0458*/ 	.short	0x010a
        /*045a*/ 	.byte	0x17
	.zero		1


	//   ....[45]....
        /*045c*/ 	.word	0x00002ce0
        /*0460*/ 	.word	0x000000ff
        /*0464*/ 	.word	0x00000070
        /*0468*/ 	.short	0x010a
        /*046a*/ 	.byte	0x17
	.zero		1


	//   ....[46]....
        /*046c*/ 	.word	0x00002e30
        /*0470*/ 	.word	0x000000ff
        /*0474*/ 	.word	0x00000068
        /*0478*/ 	.short	0x010a
        /*047a*/ 	.byte	0x17
	.zero		1


	//   ....[47]....
        /*047c*/ 	.word	0x00002ff0
        /*0480*/ 	.word	0x000000ff
        /*0484*/ 	.word	0x00000078
        /*0488*/ 	.short	0x010a
        /*048a*/ 	.byte	0x17
	.zero		1


	//   ....[48]....
        /*048c*/ 	.word	0x00003940
        /*0490*/ 	.word	0x000000ff
        /*0494*/ 	.word	0x00000038
        /*0498*/ 	.short	0x010a
        /*049a*/ 	.byte	0x09
	.zero		1


	//   ....[49]....
        /*049c*/ 	.word	0x00003ab0
        /*04a0*/ 	.word	0x000000ff
        /*04a4*/ 	.word	0x00000010
        /*04a8*/ 	.short	0x010a
        /*04aa*/ 	.byte	0x29
	.zero		1


	//   ....[50]....
        /*04ac*/ 	.word	0x00003c40
        /*04b0*/ 	.word	0x000000ff
        /*04b4*/ 	.word	0x00000018
        /*04b8*/ 	.short	0x010a
        /*04ba*/ 	.byte	0x29
	.zero		1


	//   ....[51]....
        /*04bc*/ 	.word	0x00003e10
        /*04c0*/ 	.word	0x000000ff
        /*04c4*/ 	.word	0x00000038
        /*04c8*/ 	.short	0x010a
        /*04ca*/ 	.byte	0x0e
	.zero		1


	//   ....[52]....
        /*04cc*/ 	.word	0x00004130
        /*04d0*/ 	.word	0x000000ff
        /*04d4*/ 	.word	0x00000038
        /*04d8*/ 	.short	0x010a
        /*04da*/ 	.byte	0x04
	.zero		1


	//   ....[53]....
        /*04dc*/ 	.word	0x000042d0
        /*04e0*/ 	.word	0x000000ff
        /*04e4*/ 	.word	0x00000038
        /*04e8*/ 	.short	0x010a
        /*04ea*/ 	.byte	0x04
	.zero		1


	//   ....[54]....
        /*04ec*/ 	.word	0x000046f0
        /*04f0*/ 	.word	0x000000ff
        /*04f4*/ 	.word	0x00000038
        /*04f8*/ 	.short	0x010a
        /*04fa*/ 	.byte	0x05
	.zero		1


	//   ....[55]....
        /*04fc*/ 	.word	0x00004750
        /*0500*/ 	.word	0x000000ff
        /*0504*/ 	.word	0x00000018
        /*0508*/ 	.short	0x010a
        /*050a*/ 	.byte	0x04
	.zero		1


	//   ....[56]....
        /*050c*/ 	.word	0x00004bd0
        /*0510*/ 	.word	0x000000ff
        /*0514*/ 	.word	0x000000c0
        /*0518*/ 	.short	0x010a
        /*051a*/ 	.byte	0x05
	.zero		1


	//   ....[57]....
        /*051c*/ 	.word	0x00004bf0
        /*0520*/ 	.word	0x000000ff
        /*0524*/ 	.word	0x00000050
        /*0528*/ 	.short	0x010a
        /*052a*/ 	.byte	0x05
	.zero		1


	//   ....[58]....
        /*052c*/ 	.word	0x00006cc0
        /*0530*/ 	.word	0x000000ff
        /*0534*/ 	.word	0x00000060
        /*0538*/ 	.short	0x0101
        /*053a*/ 	.byte	0x05
	.zero		1


	//   ....[59]....
        /*053c*/ 	.word	0x00007110
        /*0540*/ 	.word	0x000000ff
        /*0544*/ 	.word	0x00000070
        /*0548*/ 	.short	0x0101
        /*054a*/ 	.byte	0x05
	.zero		1


	//   ....[60]....
        /*054c*/ 	.word	0x00007150
        /*0550*/ 	.word	0x000000ff
        /*0554*/ 	.word	0x00000000
        /*0558*/ 	.short	0x010a
        /*055a*/ 	.byte	0x08
	.zero		1


	//   ....[61]....
        /*055c*/ 	.word	0x00007200
        /*0560*/ 	.word	0x000000ff
        /*0564*/ 	.word	0x00000050
        /*0568*/ 	.short	0x010a
        /*056a*/ 	.byte	0x06
	.zero		1


	//   ....[62]....
        /*056c*/ 	.word	0x00008990
        /*0570*/ 	.word	0x000000ff
        /*0574*/ 	.word	0x00000060
        /*0578*/ 	.short	0x0101
        /*057a*/ 	.byte	0x06
	.zero		1


	//   ....[63]....
        /*057c*/ 	.word	0x00008cc0
        /*0580*/ 	.word	0x000000ff
        /*0584*/ 	.word	0x00000070
        /*0588*/ 	.short	0x0101
        /*058a*/ 	.byte	0x06
	.zero		1


	//   ....[64]....
        /*058c*/ 	.word	0x00008cd0
        /*0590*/ 	.word	0x000000ff
        /*0594*/ 	.word	0x000000c0
        /*0598*/ 	.short	0x010a
        /*059a*/ 	.byte	0x06
	.zero		1


	//   ....[65]....
        /*059c*/ 	.word	0x000092f0
        /*05a0*/ 	.word	0x000000ff
        /*05a4*/ 	.word	0x000000c0
        /*05a8*/ 	.short	0x010a
        /*05aa*/ 	.byte	0x04
	.zero		1


	//   ....[66]....
        /*05ac*/ 	.word	0x000095b0
        /*05b0*/ 	.word	0x000000ff
        /*05b4*/ 	.word	0x00000060
        /*05b8*/ 	.short	0x0101
        /*05ba*/ 	.byte	0x07
	.zero		1


	//   ....[67]....
        /*05bc*/ 	.word	0x000095f0
        /*05c0*/ 	.word	0x000000ff
        /*05c4*/ 	.word	0x00000068
        /*05c8*/ 	.short	0x0101
        /*05ca*/ 	.byte	0x07
	.zero		1


	//   ....[68]....
        /*05cc*/ 	.word	0x000099a0
        /*05d0*/ 	.word	0x000000ff
        /*05d4*/ 	.word	0x000000c0
        /*05d8*/ 	.short	0x0101
        /*05da*/ 	.byte	0x07
	.zero		1


	//   ....[69]....
        /*05dc*/ 	.word	0x00009f90
        /*05e0*/ 	.word	0x000000ff
        /*05e4*/ 	.word	0x00000060
        /*05e8*/ 	.short	0x0101
        /*05ea*/ 	.byte	0x07
	.zero		1


	//   ....[70]....
        /*05ec*/ 	.word	0x00009fc0
        /*05f0*/ 	.word	0x000000ff
        /*05f4*/ 	.word	0x000000c8
        /*05f8*/ 	.short	0x0101
        /*05fa*/ 	.byte	0x07
	.zero		1


	//   ....[71]....
        /*05fc*/ 	.word	0x0000a560
        /*0600*/ 	.word	0x000000ff
        /*0604*/ 	.word	0x00000068
        /*0608*/ 	.short	0x0101
        /*060a*/ 	.byte	0x07
	.zero		1


	//   ....[72]....
        /*060c*/ 	.word	0x0000a570
        /*0610*/ 	.word	0x000000ff
        /*0614*/ 	.word	0x000000c0
        /*0618*/ 	.short	0x0101
        /*061a*/ 	.byte	0x07
	.zero		1


	//   ....[73]....
        /*061c*/ 	.word	0x0000a5a0
        /*0620*/ 	.word	0x000000ff
        /*0624*/ 	.word	0x000000c8
        /*0628*/ 	.short	0x0101
        /*062a*/ 	.byte	0x07
	.zero		1


	//   ....[74]....
        /*062c*/ 	.word	0x0000a620
        /*0630*/ 	.word	0x000000ff
        /*0634*/ 	.word	0x000000c0
        /*0638*/ 	.short	0x0101
        /*063a*/ 	.byte	0x07
	.zero		1


	//   ....[75]....
        /*063c*/ 	.word	0x0000a630
        /*0640*/ 	.word	0x000000ff
        /*0644*/ 	.word	0x00000090
        /*0648*/ 	.short	0x010a
        /*064a*/ 	.byte	0x07
	.zero		1


	//   ....[76]....
        /*064c*/ 	.word	0x0000a650
        /*0650*/ 	.word	0x000000ff
        /*0654*/ 	.word	0x000000e0
        /*0658*/ 	.short	0x010a
        /*065a*/ 	.byte	0x07
	.zero		1


	//   ....[77]....
        /*065c*/ 	.word	0x0000b090
        /*0660*/ 	.word	0x000000ff
        /*0664*/ 	.word	0x00000060
        /*0668*/ 	.short	0x0101
        /*066a*/ 	.byte	0x07
	.zero		1


	//   ....[78]....
        /*066c*/ 	.word	0x0000b0a0
        /*0670*/ 	.word	0x000000ff
        /*0674*/ 	.word	0x000000d0
        /*0678*/ 	.short	0x0101
        /*067a*/ 	.byte	0x07
	.zero		1


	//   ....[79]....
        /*067c*/ 	.word	0x0000b0e0
        /*0680*/ 	.word	0x000000ff
        /*0684*/ 	.word	0x000000c8
        /*0688*/ 	.short	0x0101
        /*068a*/ 	.byte	0x07
	.zero		1


	//   ....[80]....
        /*068c*/ 	.word	0x0000b0f0
        /*0690*/ 	.word	0x000000ff
        /*0694*/ 	.word	0x00000098
        /*0698*/ 	.short	0x010a
        /*069a*/ 	.byte	0x07
	.zero		1


	//   ....[81]....
        /*069c*/ 	.word	0x0000b110
        /*06a0*/ 	.word	0x000000ff
        /*06a4*/ 	.word	0x000000e8
        /*06a8*/ 	.short	0x010a
        /*06aa*/ 	.byte	0x07
	.zero		1


	//   ....[82]....
        /*06ac*/ 	.word	0x0000be40
        /*06b0*/ 	.word	0x000000ff
        /*06b4*/ 	.word	0x00000068
        /*06b8*/ 	.short	0x0101
        /*06ba*/ 	.byte	0x07
	.zero		1


	//   ....[83]....
        /*06bc*/ 	.word	0x0000beb0
        /*06c0*/ 	.word	0x000000ff
        /*06c4*/ 	.word	0x000000d8
        /*06c8*/ 	.short	0x0101
        /*06ca*/ 	.byte	0x07
	.zero		1


	//   ....[84]....
        /*06cc*/ 	.word	0x0000bf70
        /*06d0*/ 	.word	0x000000ff
        /*06d4*/ 	.word	0x000000e8
        /*06d8*/ 	.short	0x010a
        /*06da*/ 	.byte	0x07
	.zero		1


	//   ....[85]....
        /*06dc*/ 	.word	0x0000bfe0
        /*06e0*/ 	.word	0x00000004
        /*06e4*/ 	.word	0x000000d0
        /*06e8*/ 	.short	0x010a
        /*06ea*/ 	.byte	0xff
	.zero		1


	//   ....[86]....
        /*06ec*/ 	.word	0x0000c060
        /*06f0*/ 	.word	0x00000004
        /*06f4*/ 	.word	0x000000d8
        /*06f8*/ 	.short	0x010a
        /*06fa*/ 	.byte	0xff
	.zero		1


	//   ....[87]....
        /*06fc*/ 	.word	0x0000c0e0
        /*0700*/ 	.word	0x00000004
        /*0704*/ 	.word	0x00000000
        /*0708*/ 	.short	0x010a
        /*070a*/ 	.byte	0xff
	.zero		1


	//   ....[88]....
        /*070c*/ 	.word	0x0000c160
        /*0710*/ 	.word	0x00000004
        /*0714*/ 	.word	0x00000020
        /*0718*/ 	.short	0x010a
        /*071a*/ 	.byte	0xff
	.zero		1


	//   ....[89]....
        /*071c*/ 	.word	0x0000c1e0
        /*0720*/ 	.word	0x00000004
        /*0724*/ 	.word	0x00000008
        /*0728*/ 	.short	0x010a
        /*072a*/ 	.byte	0xff
	.zero		1


	//   ....[90]....
        /*072c*/ 	.word	0x0000c260
        /*0730*/ 	.word	0x00000010
        /*0734*/ 	.word	0x00000000
        /*0738*/ 	.short	0x010a
        /*073a*/ 	.byte	0xff
	.zero		1


	//   ....[91]....
        /*073c*/ 	.word	0x0000c2e0
        /*0740*/ 	.word	0x00000014
        /*0744*/ 	.word	0x00000060
        /*0748*/ 	.short	0x010a
        /*074a*/ 	.byte	0xff
	.zero		1


	//   ....[92]....
        /*074c*/ 	.word	0x0000c360
        /*0750*/ 	.word	0x00000014
        /*0754*/ 	.word	0x00000070
        /*0758*/ 	.short	0x010a
        /*075a*/ 	.byte	0xff
	.zero		1


	//   ....[93]....
        /*075c*/ 	.word	0x0000c3e0
        /*0760*/ 	.word	0x00000010
        /*0764*/ 	.word	0x00000000
        /*0768*/ 	.short	0x010a
        /*076a*/ 	.byte	0xff
	.zero		1


	//   ....[94]....
        /*076c*/ 	.word	0x0000c460
        /*0770*/ 	.word	0x00000014
        /*0774*/ 	.word	0x00000068
        /*0778*/ 	.short	0x010a
        /*077a*/ 	.byte	0xff
	.zero		1


	//   ....[95]....
        /*077c*/ 	.word	0x0000c4e0
        /*0780*/ 	.word	0x00000010
        /*0784*/ 	.word	0x00000078
        /*0788*/ 	.short	0x010a
        /*078a*/ 	.byte	0xff
	.zero		1


	//   ....[96]....
        /*078c*/ 	.word	0x0000c560
        /*0790*/ 	.word	0x00000004
        /*0794*/ 	.word	0x00000020
        /*0798*/ 	.short	0x010a
        /*079a*/ 	.byte	0xff
	.zero		1


	//   ....[97]....
        /*079c*/ 	.word	0x0000c5e0
        /*07a0*/ 	.word	0x00000006
        /*07a4*/ 	.word	0x00000060
        /*07a8*/ 	.short	0x010a
        /*07aa*/ 	.byte	0xff
	.zero		1


	//   ....[98]....
        /*07ac*/ 	.word	0x0000c660
        /*07b0*/ 	.word	0x00000006
        /*07b4*/ 	.word	0x00000070
        /*07b8*/ 	.short	0x010a
        /*07ba*/ 	.byte	0xff
	.zero		1


	//   ....[99]....
        /*07bc*/ 	.word	0x0000c6e0
        /*07c0*/ 	.word	0x00000006
        /*07c4*/ 	.word	0x00000068
        /*07c8*/ 	.short	0x010a
        /*07ca*/ 	.byte	0xff
	.zero		1


	//   ....[100]....
        /*07cc*/ 	.word	0x0000c760
        /*07d0*/ 	.word	0x00000004
        /*07d4*/ 	.word	0x00000078
        /*07d8*/ 	.short	0x010a
        /*07da*/ 	.byte	0xff
	.zero		1


	//   ....[101]....
        /*07dc*/ 	.word	0x0000c7d0
        /*07e0*/ 	.word	0x00000004
        /*07e4*/ 	.word	0x00000038
        /*07e8*/ 	.short	0x010a
        /*07ea*/ 	.byte	0xff
	.zero		1


	//   ....[102]....
        /*07ec*/ 	.word	0x0000c850
        /*07f0*/ 	.word	0x00000004
        /*07f4*/ 	.word	0x00000010
        /*07f8*/ 	.short	0x010a
        /*07fa*/ 	.byte	0xff
	.zero		1


	//   ....[103]....
        /*07fc*/ 	.word	0x0000c8d0
        /*0800*/ 	.word	0x00000004
        /*0804*/ 	.word	0x00000018
        /*0808*/ 	.short	0x010a
        /*080a*/ 	.byte	0xff
	.zero		1


	//   ....[104]....
        /*080c*/ 	.word	0x0000c940
        /*0810*/ 	.word	0x00000004
        /*0814*/ 	.word	0x00000038
        /*0818*/ 	.short	0x010a
        /*081a*/ 	.byte	0xff
	.zero		1


	//   ....[105]....
        /*081c*/ 	.word	0x0000c9b0
        /*0820*/ 	.word	0x00000004
        /*0824*/ 	.word	0x00000038
        /*0828*/ 	.short	0x010a
        /*082a*/ 	.byte	0xff
	.zero		1


	//   ....[106]....
        /*082c*/ 	.word	0x0000ca20
        /*0830*/ 	.word	0x00000004
        /*0834*/ 	.word	0x00000038
        /*0838*/ 	.short	0x010a
        /*083a*/ 	.byte	0xff
	.zero		1


	//   ....[107]....
        /*083c*/ 	.word	0x0000ca90
        /*0840*/ 	.word	0x00000004
        /*0844*/ 	.word	0x00000038
        /*0848*/ 	.short	0x010a
        /*084a*/ 	.byte	0xff
	.zero		1


	//   ....[108]....
        /*084c*/ 	.word	0x0000cb00
        /*0850*/ 	.word	0x00000004
        /*0854*/ 	.word	0x00000018
        /*0858*/ 	.short	0x010a
        /*085a*/ 	.byte	0xff
	.zero		1


	//   ....[109]....
        /*085c*/ 	.word	0x0000cb70
        /*0860*/ 	.word	0x000000ff
        /*0864*/ 	.word	0x00000000
        /*0868*/ 	.short	0x010a
        /*086a*/ 	.byte	0x08
	.zero		1


	//   ....[110]....
        /*086c*/ 	.word	0x0000cc00
        /*0870*/ 	.word	0x00000004
        /*0874*/ 	.word	0x00000000
        /*0878*/ 	.short	0x010a
        /*087a*/ 	.byte	0xff
	.zero		1


	//   ....[111]....
        /*087c*/ 	.word	0x0000cc70
        /*0880*/ 	.word	0x000000ff
        /*0884*/ 	.word	0x00000000
        /*0888*/ 	.short	0x010a
        /*088a*/ 	.byte	0x08
	.zero		1


	//   ....[112]....
        /*088c*/ 	.word	0x0000cd00
        /*0890*/ 	.word	0x00000004
        /*0894*/ 	.word	0x00000000
        /*0898*/ 	.short	0x010a
        /*089a*/ 	.byte	0xff
	.zero		1


	//   ....[113]....
        /*089c*/ 	.word	0x0000cd80
        /*08a0*/ 	.word	0x000000ff
        /*08a4*/ 	.word	0x00000000
        /*08a8*/ 	.short	0x010a
        /*08aa*/ 	.byte	0x06
	.zero		1


	//   ....[114]....
        /*08ac*/ 	.word	0x0000ce10
        /*08b0*/ 	.word	0x00000002
        /*08b4*/ 	.word	0x00000000
        /*08b8*/ 	.short	0x010a
        /*08ba*/ 	.byte	0xff
	.zero		1


	//   ....[115]....
        /*08bc*/ 	.word	0x0000ce80
        /*08c0*/ 	.word	0x000000ff
        /*08c4*/ 	.word	0x00000090
        /*08c8*/ 	.short	0x010a
        /*08ca*/ 	.byte	0x07
	.zero		1


	//   ....[116]....
        /*08cc*/ 	.word	0x0000cef0
        /*08d0*/ 	.word	0x000000ff
        /*08d4*/ 	.word	0x000000e0
        /*08d8*/ 	.short	0x010a
        /*08da*/ 	.byte	0x07
	.zero		1


	//   ....[117]....
        /*08dc*/ 	.word	0x0000cf60
        /*08e0*/ 	.word	0x000000ff
        /*08e4*/ 	.word	0x00000098
        /*08e8*/ 	.short	0x010a
        /*08ea*/ 	.byte	0x07
	.zero		1


	//   ....[118]....
        /*08ec*/ 	.word	0x0000cfd0
        /*08f0*/ 	.word	0x000000ff
        /*08f4*/ 	.word	0x000000e8
        /*08f8*/ 	.short	0x010a
        /*08fa*/ 	.byte	0x07
	.zero		1


	//   ....[119]....
        /*08fc*/ 	.word	0x0000d040
        /*0900*/ 	.word	0x000000ff
        /*0904*/ 	.word	0x000000e8
        /*0908*/ 	.short	0x010a
        /*090a*/ 	.byte	0x07
	.zero		1


	//----- nvinfo : EIATTR_NUM_MBARRIERS
	.align		4
.L_58:
        /*090c*/ 	.byte	0x03, 0x38
        /*090e*/ 	.short	0x001e


	//----- nvinfo : EIATTR_EXIT_INSTR_OFFSETS
	.align		4
        /*0910*/ 	.byte	0x04, 0x1c
        /*0912*/ 	.short	(.L_60 - .L_59)


	//   ....[0]....
.L_59:
        /*0914*/ 	.word	0x00009360


	//   ....[1]....
        /*0918*/ 	.word	0x0000bfa0


	//----- nvinfo : EIATTR_INDIRECT_BRANCH_TARGETS
	.align		4
.L_60:
        /*091c*/ 	.byte	0x04, 0x34
        /*091e*/ 	.short	(.L_62 - .L_61)


	//   ....[0]....
.L_61:
        /*0920*/ 	.word	.L_x_138@srel
        /*0924*/ 	.short	0x0
        /*0926*/ 	.short	0x0
        /*0928*/ 	.word	0x3
        /*092c*/ 	.word	.L_x_139@srel
        /*0930*/ 	.word	.L_x_140@srel
        /*0934*/ 	.word	.L_x_2@srel


	//----- nvinfo : EIATTR_REQNTID
	.align		4
.L_62:
        /*0938*/ 	.byte	0x04, 0x10
        /*093a*/ 	.short	(.L_64 - .L_63)
.L_63:
        /*093c*/ 	.word	0x00000200
        /*0940*/ 	.word	0x00000001
        /*0944*/ 	.word	0x00000001


	//----- nvinfo : EIATTR_CRS_STACK_SIZE
	.align		4
.L_64:
        /*0948*/ 	.byte	0x04, 0x1e
        /*094a*/ 	.short	(.L_66 - .L_65)
.L_65:
        /*094c*/ 	.word	0x00000000


	//----- nvinfo : EIATTR_CBANK_PARAM_SIZE
	.align		4
.L_66:
        /*0950*/ 	.byte	0x03, 0x19
        /*0952*/ 	.short	0x02ac


	//----- nvinfo : EIATTR_PARAM_CBANK
	.align		4
        /*0954*/ 	.byte	0x04, 0x0a
        /*0956*/ 	.short	(.L_68 - .L_67)
	.align		4
.L_67:
        /*0958*/ 	.word	index@(.nv.constant0.kernel_cutlass_kernel_flash_attncuteflash_fwd_sm100FlashAttentionForwardSm100_object_at__tensor0000o12811101213_tensor0000o12811101213_tensor0000o12810111213_tensor0000o12811101213_tensor_0)
        /*095c*/ 	.short	0x0380
        /*095e*/ 	.short	0x02ac


	//----- nvinfo : EIATTR_SW_WAR
	.align		4
.L_68:
        /*0960*/ 	.byte	0x04, 0x36
        /*0962*/ 	.short	(.L_70 - .L_69)
.L_69:
        /*0964*/ 	.word	0x00000008
.L_70:


//--------------------- .nv.compat                --------------------------
	.section	.nv.compat,"",@"SHT_CUDA_COMPAT_INFO"
	.align	4
        /*0000*/ 	.byte	0x02, 0x02, 0x02, 0x00, 0x02, 0x05, 0x05, 0x00, 0x02, 0x03, 0x01, 0x00, 0x02, 0x06, 0x01, 0x00


//--------------------- .nv.callgraph             --------------------------
	.section	.nv.callgraph,"",@"SHT_CUDA_CALLGRAPH"
	.align	4
	.sectionentsize	8
	.align		4
        /*0000*/ 	.word	0x00000000
	.align		4
        /*0004*/ 	.word	0xffffffff
	.align		4
        /*0008*/ 	.word	0x00000000
	.align		4
        /*000c*/ 	.word	0xfffffffe
	.align		4
        /*0010*/ 	.word	0x00000000
	.align		4
        /*0014*/ 	.word	0xfffffffd
	.align		4
        /*0018*/ 	.word	0x00000000
	.align		4
        /*001c*/ 	.word	0xfffffffc


//--------------------- .nv.constant2.kernel_cutlass_kernel_flash_attncuteflash_fwd_sm100FlashAttentionForwardSm100_object_at__tensor0000o12811101213_tensor0000o12811101213_tensor0000o12810111213_tensor0000o12811101213_tensor_0 --------------------------
	.section	.nv.constant2.kernel_cutlass_kernel_flash_attncuteflash_fwd_sm100FlashAttentionForwardSm100_object_at__tensor0000o12811101213_tensor0000o12811101213_tensor0000o12810111213_tensor0000o12811101213_tensor_0,"a",@progbits
	.sectionflags	@""
	.align	4
.nv.constant2.kernel_cutlass_kernel_flash_attncuteflash_fwd_sm100FlashAttentionForwardSm100_object_at__tensor0000o12811101213_tensor0000o12811101213_tensor0000o12810111213_tensor0000o12811101213_tensor_0:
        /*0000*/ 	.byte	0x20, 0x0c, 0x00, 0x00, 0xa0, 0x05, 0x00, 0x00, 0xa0, 0x47, 0x00, 0x00


//--------------------- .text.kernel_cutlass_kernel_flash_attncuteflash_fwd_sm100FlashAttentionForwardSm100_object_at__tensor0000o12811101213_tensor0000o12811101213_tensor0000o12810111213_tensor0000o12811101213_tensor_0 --------------------------
	.section	.text.kernel_cutlass_kernel_flash_attncuteflash_fwd_sm100FlashAttentionForwardSm100_object_at__tensor0000o12811101213_tensor0000o12811101213_tensor0000o12810111213_tensor0000o12811101213_tensor_0,"ax",@progbits
	.align	128
        .global         kernel_cutlass_kernel_flash_attncuteflash_fwd_sm100FlashAttentionForwardSm100_object_at__tensor0000o12811101213_tensor0000o12811101213_tensor0000o12810111213_tensor0000o12811101213_tensor_0
        .type           kernel_cutlass_kernel_flash_attncuteflash_fwd_sm100FlashAttentionForwardSm100_object_at__tensor0000o12811101213_tensor0000o12811101213_tensor0000o12810111213_tensor0000o12811101213_tensor_0,@function
        .size           kernel_cutlass_kernel_flash_attncuteflash_fwd_sm100FlashAttentionForwardSm100_object_at__tensor0000o12811101213_tensor0000o12811101213_tensor0000o12810111213_tensor0000o12811101213_tensor_0,(.L_x_144 - kernel_cutlass_kernel_flash_attncuteflash_fwd_sm100FlashAttentionForwardSm100_object_at__tensor0000o12811101213_tensor0000o12811101213_tensor0000o12810111213_tensor0000o12811101213_tensor_0)
        .other          kernel_cutlass_kernel_flash_attncuteflash_fwd_sm100FlashAttentionForwardSm100_object_at__tensor0000o12811101213_tensor0000o12811101213_tensor0000o12810111213_tensor0000o12811101213_tensor_0,@"STO_CUDA_ENTRY STV_DEFAULT"
kernel_cutlass_kernel_flash_attncuteflash_fwd_sm100FlashAttentionForwardSm100_object_at__tensor0000o12811101213_tensor0000o12811101213_tensor0000o12810111213_tensor0000o12811101213_tensor_0:
.text.kernel_cutlass_kernel_flash_attncuteflash_fwd_sm100FlashAttentionForwardSm100_object_at__tensor0000o12811101213_tensor0000o12811101213_tensor0000o12810111213_tensor0000o12811101213_tensor_0:
[----:B------:R-:W1:Y:S01]  /*0000*/  LDC R1, c[0x0][0x37c] ;  /* 0x0000df00ff017b82 */ /* 0x000e620000000800 */
[----:B------:R-:W2:Y:S07]  /*0010*/  S2R R0, SR_TID.X ;  /* 0x0000000000007919 */ /* 0x000eae0000002100 */
[----:B------:R-:W3:Y:S02]  /*0020*/  S2UR UR5, SR_CTAID.X ;  /* 0x00000000000579c3 */ /* 0x000ee40000002500 */
[----:B---3--:R-:W-:Y:S01]  /*0030*/  IMAD.U32 R2, RZ, RZ, UR5 ;  /* 0x00000005ff027e24 */ /* 0x008fe2000f8e00ff */
[----:B--2---:R-:W-:-:S04]  /*0040*/  SHF.R.U32.HI R0, RZ, 0x5, R0 ;  /* 0x00000005ff007819 */ /* 0x004fc80000011600 */
[----:B------:R-:W-:-:S13]  /*0050*/  R2UR UR4, R0 ;  /* 0x00000000000472ca */ /* 0x000fda00000e0000 */
[----:B------:R-:W-:Y:S01]  /*0060*/  UISETP.NE.AND UP0, UPT, UR4, URZ, UPT ;  /* 0x000000ff0400728c */ /* 0x000fe2000bf05270 */
[----:B------:R-:W-:-:S08]  /*0070*/  IMAD.U32 R3, RZ, RZ, UR4 ;  /* 0x00000004ff037e24 */ /* 0x000fd0000f8e00ff */
[----:B-1----:R-:W-:Y:S05]  /*0080*/  BRA.U UP0, `(.L_x_0) ;  /* 0x0000000500107547 */ /* 0x002fea000b800000 */
[----:B------:R-:W1:Y:S01]  /*0090*/  S2UR UR6, SR_CgaCtaId ;  /* 0x00000000000679c3 */ /* 0x000e620000008800 */
[----:B------:R-:W2:Y:S01]  /*00a0*/  LDCU.64 UR4, c[0x0][0x348] ;  /* 0x00006900ff0477ac */ /* 0x000ea20008000a00 */
[----:B------:R-:W-:Y:S01]  /*00b0*/  UMOV UR7, 0x400 ;  /* 0x0000040000077882 */ /* 0x000fe20000000000 */
[----:B------:R-:W-:Y:S01]  /*00c0*/  UMOV UR8, 0x1 ;  /* 0x0000000100087882 */ /* 0x000fe20000000000 */
[----:B------:R-:W-:Y:S01]  /*00d0*/  UMOV UR22, 0x100 ;  /* 0x0000010000167882 */ /* 0x000fe20000000000 */
[----:B------:R-:W-:Y:S01]  /*00e0*/  UMOV UR20, 0x4 ;  /* 0x0000000400147882 */ /* 0x000fe20000000000 */
[----:B------:R-:W-:-:S04]  /*00f0*/  UIADD3 UR22, UPT, UPT, -UR22, 0x100000, URZ ;  /* 0x0010000016167890 */ /* 0x000fc8000fffe1ff */
[----:B------:R-:W-:Y:S02]  /*0100*/  USHF.L.U32 UR23, UR22, 0xb, URZ ;  /* 0x0000000b16177899 */ /* 0x000fe400080006ff */
[----:B------:R-:W-:Y:S01]  /*0110*/  USHF.L.U32 UR22, UR22, 0x1, URZ ;  /* 0x0000000116167899 */ /* 0x000fe200080006ff */
[----:B------:R-:W-:Y:S01]  /*0120*/  UMOV UR9, 0x80 ;  /* 0x0000008000097882 */ /* 0x000fe20000000000 */
[----:B------:R-:W-:-:S04]  /*0130*/  UIADD3 UR20, UPT, UPT, -UR20, 0x100000, URZ ;  /* 0x0010000014147890 */ /* 0x000fc8000fffe1ff */
[----:B------:R-:W-:Y:S02]  /*0140*/  USHF.L.U32 UR21, UR20, 0xb, URZ ;  /* 0x0000000b14157899 */ /* 0x000fe400080006ff */
[----:B------:R-:W-:Y:S01]  /*0150*/  USHF.L.U32 UR20, UR20, 0x1, URZ ;  /* 0x0000000114147899 */ /* 0x000fe200080006ff */
[----:B------:R-:W-:Y:S02]  /*0160*/  UMOV UR18, 0x20 ;  /* 0x0000002000127882 */ /* 0x000fe40000000000 */
[----:B------:R-:W-:-:S04]  /*0170*/  UIADD3 UR18, UPT, UPT, -UR18, 0x100000, URZ ;  /* 0x0010000012127890 */ /* 0x000fc8000fffe1ff */
[----:B------:R-:W-:Y:S02]  /*0180*/  USHF.L.U32 UR19, UR18, 0xb, URZ ;  /* 0x0000000b12137899 */ /* 0x000fe400080006ff */
[----:B------:R-:W-:Y:S02]  /*0190*/  USHF.L.U32 UR18, UR18, 0x1, URZ ;  /* 0x0000000112127899 */ /* 0x000fe400080006ff */
[----:B--2---:R-:W-:Y:S02]  /*01a0*/  UIADD3 UR16, UP3, UPT, UR4, 0x80, URZ ;  /* 0x0000008004107890 */ /* 0x004fe4000ff7e0ff */
[----:B------:R-:W-:Y:S02]  /*01b0*/  UIADD3 UR14, UP2, UPT, UR4, 0x100, URZ ;  /* 0x00000100040e7890 */ /* 0x000fe4000ff5e0ff */
[----:B------:R-:W-:Y:S02]  /*01c0*/  UIADD3 UR12, UP1, UPT, UR4, 0x180, URZ ;  /* 0x00000180040c7890 */ /* 0x000fe4000ff3e0ff */
[----:B------:R-:W-:-:S02]  /*01d0*/  UIADD3 UR10, UP0, UPT, UR4, 0x200, URZ ;  /* 0x00000200040a7890 */ /* 0x000fc4000ff1e0ff */
[----:B-1----:R-:W-:Y:S02]  /*01e0*/  ULEA UR4, UR6, UR7, 0x18 ;  /* 0x0000000706047291 */ /* 0x002fe4000f8ec0ff */
[----:B------:R-:W-:-:S04]  /*01f0*/  UIADD3 UR6, UPT, UPT, -UR8, 0x100000, URZ ;  /* 0x0010000008067890 */ /* 0x000fc8000fffe1ff */
[----:B------:R-:W-:Y:S02]  /*0200*/  USHF.L.U32 UR7, UR6, 0xb, URZ ;  /* 0x0000000b06077899 */ /* 0x000fe400080006ff */
[----:B------:R-:W-:Y:S02]  /*0210*/  USHF.L.U32 UR6, UR6, 0x1, URZ ;  /* 0x0000000106067899 */ /* 0x000fe400080006ff */
[----:B------:R-:W-:Y:S02]  /*0220*/  UIADD3.X UR17, UPT, UPT, URZ, UR5, URZ, UP3, !UPT ;  /* 0x00000005ff117290 */ /* 0x000fe40009ffe4ff */
[----:B------:R-:W-:-:S04]  /*0230*/  UIADD3 UR8, UPT, UPT, -UR9, 0x100000, URZ ;  /* 0x0010000009087890 */ /* 0x000fc8000fffe1ff */
[----:B------:R-:W-:Y:S02]  /*0240*/  USHF.L.U32 UR9, UR8, 0xb, URZ ;  /* 0x0000000b08097899 */ /* 0x000fe400080006ff */
[----:B------:R-:W-:Y:S02]  /*0250*/  USHF.L.U32 UR8, UR8, 0x1, URZ ;  /* 0x0000000108087899 */ /* 0x000fe400080006ff */
[----:B------:R-:W-:Y:S02]  /*0260*/  UIADD3.X UR15, UPT, UPT, URZ, UR5, URZ, UP2, !UPT ;  /* 0x00000005ff0f7290 */ /* 0x000fe400097fe4ff */
[----:B------:R-:W-:Y:S02]  /*0270*/  UIADD3.X UR13, UPT, UPT, URZ, UR5, URZ, UP1, !UPT ;  /* 0x00000005ff0d7290 */ /* 0x000fe40008ffe4ff */
[----:B------:R-:W-:Y:S01]  /*0280*/  UIADD3.X UR11, UPT, UPT, URZ, UR5, URZ, UP0, !UPT ;  /* 0x00000005ff0b7290 */ /* 0x000fe200087fe4ff */
[----:B------:R1:W-:Y:S04]  /*0290*/  UTMACCTL.PF [UR16] ;  /* 0x00000000100079b9 */ /* 0x0003e80008040000 */
[----:B------:R1:W-:Y:S02]  /*02a0*/  UTMACCTL.PF [UR14] ;  /* 0x000000000e0079b9 */ /* 0x0003e40008040000 */
[----:B------:R1:W-:Y:S02]  /*02b0*/  UTMACCTL.PF [UR12] ;  /* 0x000000000c0079b9 */ /* 0x0003e40008040000 */
[----:B------:R1:W-:Y:S01]  /*02c0*/  UTMACCTL.PF [UR10] ;  /* 0x000000000a0079b9 */ /* 0x0003e20008040000 */
[----:B------:R-:W2:Y:S02]  /*02d0*/  FENCE.VIEW.ASYNC.S ;  /* 0x00000000000073c6 */ /* 0x000ea40000000000 */
[----:B--2---:R1:W2:Y:S01]  /*02e0*/  SYNCS.EXCH.64 URZ, [UR4], UR6 ;  /* 0x0000000604ff75b2 */ /* 0x0042a20008000100 */
[----:B------:R1:W3:Y:S01]  /*02f0*/  SYNCS.EXCH.64 URZ, [UR4+0x8], UR6 ;  /* 0x0000080604ff75b2 */ /* 0x0002e20008000100 */
[----:B------:R1:W4:Y:S01]  /*0300*/  SYNCS.EXCH.64 URZ, [UR4+0x10], UR6 ;  /* 0x0000100604ff75b2 */ /* 0x0003220008000100 */
[----:B------:R1:W5:Y:S01]  /*0310*/  SYNCS.EXCH.64 URZ, [UR4+0x18], UR6 ;  /* 0x0000180604ff75b2 */ /* 0x0003620008000100 */
[----:B------:R1:W1:Y:S01]  /*0320*/  SYNCS.EXCH.64 URZ, [UR4+0x20], UR6 ;  /* 0x0000200604ff75b2 */ /* 0x0002620008000100 */
        /* <DEDUP_REMOVED lines=25> */
[----:B--2345:R-:W-:Y:S01]  /*04c0*/  NOP ;  /* 0x0000000000007918 */ /* 0x03cfe20000000000 */
.L_x_0:
[----:B-1----:R-:W-:Y:S01]  /*04d0*/  R2UR UR4, R0 ;  /* 0x00000000000472ca */ /* 0x002fe200000e0000 */
[----:B------:R-:W-:-:S12]  /*04e0*/  NOP ;  /* 0x0000000000007918 */ /* 0x000fd80000000000 */
[----:B------:R-:W-:Y:S01]  /*04f0*/  UISETP.GT.AND UP0, UPT, UR4, 0xd, UPT ;  /* 0x0000000d0400788c */ /* 0x000fe2000bf04270 */
[----:B------:R-:W-:Y:S08]  /*0500*/  BAR.SYNC.DEFER_BLOCKING 0x0 ;  /* 0x0000000000007b1d */ /* 0x000ff00000010000 */
[----:B------:R-:W-:Y:S05]  /*0510*/  BRA.U UP0, `(.L_x_1) ;  /* 0x0000002d00f87547 */ /* 0x000fea000b800000 */
[----:B------:R-:W-:Y:S01]  /*0520*/  R2UR UR4, R0 ;  /* 0x00000000000472ca */ /* 0x000fe200000e0000 */
[----:B------:R-:W-:-:S12]  /*0530*/  IMAD.MOV.U32 R5, RZ, RZ, -0xc ;  /* 0xfffffff4ff057424 */ /* 0x000fd800078e00ff */
[----:B------:R-:W-:-:S05]  /*0540*/  IMAD.U32 R4, RZ, RZ, UR4 ;  /* 0x00000004ff047e24 */ /* 0x000fca000f8e00ff */
[----:B------:R-:W-:-:S05]  /*0550*/  VIADDMNMX.U32 R4, R5, R4, 0x2, PT ;  /* 0x0000000205047446 */ /* 0x000fca0003800004 */
[----:B------:R-:W-:-:S04]  /*0560*/  IMAD.SHL.U32 R6, R4, 0x4, RZ ;  /* 0x0000000404067824 */ /* 0x000fc800078e00ff */
[----:B------:R-:W1:Y:S02]  /*0570*/  LDC R4, c[0x2][R6] ;  /* 0x0080000006047b82 */ /* 0x000e640000000800 */
[----:B-1----:R-:W-:-:S04]  /*0580*/  SHF.R.S32.HI R5, RZ, 0x1f, R4 ;  /* 0x0000001fff057819 */ /* 0x002fc80000011404 */
.L_x_138:
[----:B------:R-:W-:Y:S05]  /*0590*/  BRX R4 -0x5a0                                                                                                                                                                                                      (*"BRANCH_TARGETS .L_x_139,.L_x_140,.L_x_2"*) ;  /* 0xfffffff804987949 */ /* 0x000fea000383ffff */
.L_x_140:
[----:B------:R-:W-:-:S08]  /*05a0*/  NOP ;  /* 0x0000000000007918 */ /* 0x000fd00000000000 */
[----:B------:R-:W1:-:S00]  /*05b0*/  USETMAXREG.DEALLOC.CTAPOOL 0x30 ;  /* 0x00000030000079c8 */ /* 0x000e4000080e0500 */
[----:B------:R-:W2:Y:S01]  /*05c0*/  LDCU UR4, c[0x0][0x610] ;  /* 0x0000c200ff0477ac */ /* 0x000ea20008000800 */
[----:B-1----:R-:W-:Y:S01]  /*05d0*/  R2UR UR8, R2 ;  /* 0x00000000020872ca */ /* 0x002fe200000e0000 */
[----:B------:R-:W1:Y:S01]  /*05e0*/  LDCU.U8 UR9, c[0x0][0x614] ;  /* 0x0000c280ff0977ac */ /* 0x000e620008000000 */
[----:B------:R-:W3:Y:S01]  /*05f0*/  LDCU.U8 UR6, c[0x0][0x615] ;  /* 0x0000c2a0ff0677ac */ /* 0x000ee20008000000 */
[----:B------:R-:W4:Y:S10]  /*0600*/  LDCU UR7, c[0x0][0x61c] ;  /* 0x0000c380ff0777ac */ /* 0x000f340008000800 */
[----:B--2---:R-:W-:-:S04]  /*0610*/  UIMAD.WIDE.U32 UR4, UR8, UR4, URZ ;  /* 0x00000004080472a5 */ /* 0x004fc8000f8e00ff */
[----:B------:R-:W-:-:S04]  /*0620*/  UIADD3 UR4, UPT, UPT, UR8, -UR5, URZ ;  /* 0x8000000508047290 */ /* 0x000fc8000fffe0ff */
[----:B-1----:R-:W-:Y:S01]  /*0630*/  USHF.R.U32.HI UR4, URZ, UR9, UR4 ;  /* 0x00000009ff047299 */ /* 0x002fe20008011604 */
[----:B------:R-:W1:Y:S03]  /*0640*/  LDCU.U8 UR9, c[0x0][0x620] ;  /* 0x0000c400ff0977ac */ /* 0x000e660008000000 */
[----:B------:R-:W-:-:S04]  /*0650*/  UIADD3 UR4, UPT, UPT, UR5, UR4, URZ ;  /* 0x0000000405047290 */ /* 0x000fc8000fffe0ff */
[----:B---3--:R-:W-:Y:S01]  /*0660*/  USHF.R.U32.HI UR35, URZ, UR6, UR4 ;  /* 0x00000006ff237299 */ /* 0x008fe20008011604 */
[----:B------:R-:W2:Y:S03]  /*0670*/  LDCU UR6, c[0x0][0x624] ;  /* 0x0000c480ff0677ac */ /* 0x000ea60008000800 */
[----:B----4-:R-:W-:-:S07]  /*0680*/  UIMAD.WIDE.U32 UR4, UR35, UR7, URZ ;  /* 0x00000007230472a5 */ /* 0x010fce000f8e00ff */
[----:B------:R-:W-:Y:S02]  /*0690*/  UMOV UR4, UR5 ;  /* 0x0000000500047c82 */ /* 0x000fe40008000000 */
[----:B------:R-:W-:-:S04]  /*06a0*/  UIADD3 UR36, UPT, UPT, UR35, -UR4, URZ ;  /* 0x8000000423247290 */ /* 0x000fc8000fffe0ff */
[----:B-1----:R-:W-:Y:S02]  /*06b0*/  USHF.R.U32.HI UR36, URZ, UR9, UR36 ;  /* 0x00000009ff247299 */ /* 0x002fe40008011624 */
[----:B--2---:R-:W-:Y:S02]  /*06c0*/  UISETP.GE.AND UP0, UPT, UR8, UR6, UPT ;  /* 0x000000060800728c */ /* 0x004fe4000bf06270 */
[----:B------:R-:W-:-:S07]  /*06d0*/  UIADD3 UR36, UPT, UPT, UR4, UR36, URZ ;  /* 0x0000002404247290 */ /* 0x000fce000fffe0ff */
[----:B------:R-:W-:Y:S05]  /*06e0*/  BRA.U UP0, `(.L_x_2) ;  /* 0x00000041002c7547 */ /* 0x000fea000b800000 */
[----:B------:R-:W1:Y:S01]  /*06f0*/  S2UR UR8, SR_CgaCtaId ;  /* 0x00000000000879c3 */ /* 0x000e620000008800 */
[----:B------:R-:W2:Y:S01]  /*0700*/  LDCU.U8 UR4, c[0x0][0x621] ;  /* 0x0000c420ff0477ac */ /* 0x000ea20008000000 */
[----:B------:R-:W-:Y:S01]  /*0710*/  R2UR UR11, R2 ;  /* 0x00000000020b72ca */ /* 0x000fe200000e0000 */
[----:B------:R-:W-:Y:S02]  /*0720*/  HFMA2 R5, -RZ, RZ, 0, 5.9604644775390625e-08 ;  /* 0x00000001ff057431 */ /* 0x000fe400000001ff */
[----:B------:R-:W-:Y:S01]  /*0730*/  IMAD.MOV.U32 R7, RZ, RZ, RZ ;  /* 0x000000ffff077224 */ /* 0x000fe200078e00ff */
[----:B------:R-:W3:Y:S01]  /*0740*/  LDCU.64 UR6, c[0x0][0x348] ;  /* 0x00006900ff0677ac */ /* 0x000ee20008000a00 */
[----:B------:R-:W4:Y:S01]  /*0750*/  LDCU UR5, c[0x0][0x60c] ;  /* 0x0000c180ff0577ac */ /* 0x000f220008000800 */
[----:B------:R-:W5:Y:S01]  /*0760*/  LDCU UR10, c[0x0][0x618] ;  /* 0x0000c300ff0a77ac */ /* 0x000f620008000800 */
[----:B------:R-:W-:Y:S01]  /*0770*/  UMOV UR9, 0x400 ;  /* 0x0000040000097882 */ /* 0x000fe20000000000 */
[----:B------:R-:W-:-:S02]  /*0780*/  UIADD3 UR34, UPT, UPT, -UR35, URZ, URZ ;  /* 0x000000ff23227290 */ /* 0x000fc4000fffe1ff */
[----:B--2---:R-:W-:Y:S01]  /*0790*/  USHF.R.U32.HI UR36, URZ, UR4, UR36 ;  /* 0x00000004ff247299 */ /* 0x004fe20008011624 */
[----:B------:R-:W2:Y:S01]  /*07a0*/  LDCU UR13, c[0x0][0x370] ;  /* 0x00006e00ff0d77ac */ /* 0x000ea20008000800 */
[----:B---3--:R-:W-:Y:S02]  /*07b0*/  UIADD3 UR14, UP0, UPT, UR6, 0x200, URZ ;  /* 0x00000200060e7890 */ /* 0x008fe4000ff1e0ff */
[----:B------:R-:W-:Y:S02]  /*07c0*/  UIADD3 UR4, UPT, UPT, -UR36, URZ, URZ ;  /* 0x000000ff24047290 */ /* 0x000fe4000fffe1ff */
[----:B-1----:R-:W-:Y:S02]  /*07d0*/  ULEA UR6, UR8, UR9, 0x18 ;  /* 0x0000000908067291 */ /* 0x002fe4000f8ec0ff */
[----:B----4-:R-:W-:Y:S01]  /*07e0*/  UIMAD UR34, UR34, UR5, UR11 ;  /* 0x00000005222272a4 */ /* 0x010fe2000f8e020b */
[----:B------:R-:W1:Y:S01]  /*07f0*/  LDCU UR21, c[0x0][0x624] ;  /* 0x0000c480ff1577ac */ /* 0x000e620008000800 */
[----:B------:R-:W3:Y:S01]  /*0800*/  LDCU UR37, c[0x0][0x610] ;  /* 0x0000c200ff2577ac */ /* 0x000ee20008000800 */
[----:B------:R-:W4:Y:S01]  /*0810*/  LDCU UR29, c[0x0][0x60c] ;  /* 0x0000c180ff1d77ac */ /* 0x000f220008000800 */
[----:B------:R-:W1:Y:S01]  /*0820*/  LDCU.64 UR30, c[0x0][0x618] ;  /* 0x0000c300ff1e77ac */ /* 0x000e620008000a00 */
[----:B------:R-:W-:-:S02]  /*0830*/  UIADD3.X UR15, UPT, UPT, URZ, UR7, URZ, UP0, !UPT ;  /* 0x00000007ff0f7290 */ /* 0x000fc400087fe4ff */
[----:B-----5:R-:W-:Y:S02]  /*0840*/  UIMAD UR35, UR4, UR10, UR35 ;  /* 0x0000000a042372a4 */ /* 0x020fe4000f8e0223 */
[----:B------:R-:W-:Y:S02]  /*0850*/  UIADD3 UR32, UPT, UPT, UR6, 0xc00, URZ ;  /* 0x00000c0006207890 */ /* 0x000fe4000fffe0ff */
[----:B------:R-:W-:Y:S02]  /*0860*/  UIADD3 UR24, UPT, UPT, UR6, 0x4c00, URZ ;  /* 0x00004c0006187890 */ /* 0x000fe4000fffe0ff */
[----:B------:R-:W-:Y:S02]  /*0870*/  UIADD3 UR16, UPT, UPT, UR6, 0x8c00, URZ ;  /* 0x00008c0006107890 */ /* 0x000fe4000fffe0ff */
[----:B------:R-:W-:Y:S01]  /*0880*/  UIADD3 UR8, UPT, UPT, UR6, 0xcc00, URZ ;  /* 0x0000cc0006087890 */ /* 0x000fe2000fffe0ff */
[----:B------:R-:W-:Y:S01]  /*0890*/  UMOV UR5, UR11 ;  /* 0x0000000b00057c82 */ /* 0x000fe20008000000 */
[----:B------:R-:W-:Y:S01]  /*08a0*/  UMOV UR38, URZ ;  /* 0x000000ff00267c82 */ /* 0x000fe20008000000 */
[----:B------:R-:W-:Y:S01]  /*08b0*/  UMOV UR39, URZ ;  /* 0x000000ff00277c82 */ /* 0x000fe20008000000 */
[----:B------:R-:W-:Y:S01]  /*08c0*/  UMOV UR33, URZ ;  /* 0x000000ff00217c82 */ /* 0x000fe20008000000 */
[----:B--23--:R-:W-:-:S07]  /*08d0*/  UMOV UR25, 0x40 ;  /* 0x0000004000197882 */ /* 0x00cfce0000000000 */
.L_x_5:
[----:B------:R-:W-:Y:S01]  /*08e0*/  SHF.L.U32 R6, R7, 0x1f, RZ ;  /* 0x0000001f07067819 */ /* 0x000fe200000006ff */
[----:B------:R-:W-:Y:S01]  /*08f0*/  USHF.L.U32 UR34, UR34, 0x8, URZ ;  /* 0x0000000822227899 */ /* 0x000fe200080006ff */
[----:B------:R-:W-:Y:S02]  /*0900*/  UMOV UR27, UR35 ;  /* 0x00000023001b7c82 */ /* 0x000fe40008000000 */
[----:B------:R-:W2:Y:S01]  /*0910*/  SYNCS.PHASECHK.TRANS64.TRYWAIT P0, [UR6+0xd0], R6 ;  /* 0x0000d006ff0075a7 */ /* 0x000ea20008001106 */
[----:B------:R-:W-:-:S03]  /*0920*/  UMOV UR28, UR36 ;  /* 0x00000024001c7c82 */ /* 0x000fc60008000000 */
[----:B------:R-:W-:Y:S01]  /*0930*/  UMOV UR26, UR34 ;  /* 0x00000022001a7c82 */ /* 0x000fe20008000000 */
[----:B--2---:R-:W-:Y:S05]  /*0940*/  @!P0 BRA `(.L_x_3) ;  /* 0x000000b400988947 */ /* 0x004fea0003800000 */
.L_x_68:
[----:B------:R3:W-:Y:S01]  /*0950*/  UTMASTG.4D [UR32], [UR14], desc[URZ] ;  /* 0x0000ff200e0073b5 */ /* 0x0007e20008019000 */
[----:B------:R3:W-:Y:S01]  /*0960*/  UTMASTG.4D [UR24], [UR14], desc[URZ] ;  /* 0x0000ff180e0073b5 */ /* 0x0007e20008019000 */
[----:B------:R0:W-:Y:S01]  /*0970*/  UTMACMDFLUSH ;  /* 0x00000000000079b7 */ /* 0x0001e20000000000 */
[----:B------:R-:W5:Y:S02]  /*0980*/  SYNCS.PHASECHK.TRANS64.TRYWAIT P0, [UR6+0xd8], R6 ;  /* 0x0000d806ff0075a7 */ /* 0x000f640008001106 */
[----:B---3-5:R-:W-:Y:S05]  /*0990*/  @!P0 BRA `(.L_x_4) ;  /* 0x000000b400a48947 */ /* 0x028fea0003800000 */
.L_x_70:
[----:B------:R-:W3:Y:S01]  /*09a0*/  LDCU.U8 UR26, c[0x0][0x614] ;  /* 0x0000c280ff1a77ac */ /* 0x000ee20008000000 */
[----:B------:R-:W-:Y:S01]  /*09b0*/  LOP3.LUT R7, R7, 0x1, RZ, 0x3c, !PT ;  /* 0x0000000107077812 */ /* 0x000fe200078e3cff */
[----:B------:R-:W-:Y:S01]  /*09c0*/  UIADD3 UR5, UPT, UPT, UR13, UR5, URZ ;  /* 0x000000050d057290 */ /* 0x000fe2000fffe0ff */
[----:B------:R-:W5:Y:S03]  /*09d0*/  LDCU.U8 UR7, c[0x0][0x615] ;  /* 0x0000c2a0ff0777ac */ /* 0x000f660008000000 */
[----:B------:R-:W-:Y:S02]  /*09e0*/  UIMAD.WIDE.U32 UR22, UR5, UR37, URZ ;  /* 0x00000025051672a5 */ /* 0x000fe4000f8e00ff */
[----:B------:R-:W-:Y:S01]  /*09f0*/  UIADD3 UR18, UPT, UPT, UR34, 0x80, URZ ;  /* 0x0000008022127890 */ /* 0x000fe2000fffe0ff */
[----:B------:R-:W-:Y:S01]  /*0a00*/  UMOV UR19, UR35 ;  /* 0x0000002300137c82 */ /* 0x000fe20008000000 */
[----:B------:R-:W-:Y:S01]  /*0a10*/  UMOV UR11, UR35 ;  /* 0x00000023000b7c82 */ /* 0x000fe20008000000 */
[----:B------:R-:W-:-:S02]  /*0a20*/  UMOV UR17, UR33 ;  /* 0x0000002100117c82 */ /* 0x000fc40008000000 */
[----:B------:R-:W-:Y:S01]  /*0a30*/  UMOV UR4, UR23 ;  /* 0x0000001700047c82 */ /* 0x000fe20008000000 */
[----:B------:R-:W-:Y:S01]  /*0a40*/  UMOV UR20, UR36 ;  /* 0x0000002400147c82 */ /* 0x000fe20008000000 */
[----:B------:R-:W-:Y:S01]  /*0a50*/  UIADD3 UR35, UPT, UPT, UR5, -UR4, URZ ;  /* 0x8000000405237290 */ /* 0x000fe2000fffe0ff */
[----:B------:R-:W-:Y:S01]  /*0a60*/  UMOV UR9, 0x40 ;  /* 0x0000004000097882 */ /* 0x000fe20000000000 */
[----:B------:R-:W-:Y:S01]  /*0a70*/  UMOV UR12, UR36 ;  /* 0x00000024000c7c82 */ /* 0x000fe20008000000 */
[----:B------:R-:W-:Y:S01]  /*0a80*/  UMOV UR10, UR18 ;  /* 0x00000012000a7c82 */ /* 0x000fe20008000000 */
[----:B------:R-:W-:Y:S01]  /*0a90*/  UTMASTG.4D [UR16], [UR14], desc[UR38] ;  /* 0x000026100e0073b5 */ /* 0x000fe20008019000 */
[----:B---3--:R-:W-:Y:S01]  /*0aa0*/  USHF.R.U32.HI UR35, URZ, UR26, UR35 ;  /* 0x0000001aff237299 */ /* 0x008fe20008011623 */
[----:B------:R-:W3:Y:S03]  /*0ab0*/  LDCU.U8 UR26, c[0x0][0x620] ;  /* 0x0000c400ff1a77ac */ /* 0x000ee60008000000 */
[----:B------:R-:W-:Y:S01]  /*0ac0*/  UIADD3 UR35, UPT, UPT, UR4, UR35, URZ ;  /* 0x0000002304237290 */ /* 0x000fe2000fffe0ff */
[----:B------:R2:W-:Y:S01]  /*0ad0*/  UTMASTG.4D [UR8], [UR14], desc[UR38] ;  /* 0x000026080e0073b5 */ /* 0x0005e20008019000 */
[----:B-1----:R-:W-:-:S02]  /*0ae0*/  UISETP.GE.AND UP0, UPT, UR5, UR21, UPT ;  /* 0x000000150500728c */ /* 0x002fc4000bf06270 */
[----:B-----5:R-:W-:Y:S01]  /*0af0*/  USHF.R.U32.HI UR35, URZ, UR7, UR35 ;  /* 0x00000007ff237299 */ /* 0x020fe20008011623 */
[----:B------:R0:W-:Y:S01]  /*0b00*/  UTMACMDFLUSH ;  /* 0x00000000000079b7 */ /* 0x0001e20000000000 */
[----:B------:R-:W-:-:S04]  /*0b10*/  DEPBAR.LE SB0, 0x1 ;  /* 0x000080400000791a */ /* 0x000fc80000000000 */
[----:B------:R5:W-:Y:S01]  /*0b20*/  SYNCS.ARRIVE.TRANS64.ART0 RZ, [UR6+0xe0], R5 ;  /* 0x0000e005ffff79a7 */ /* 0x000be20008500006 */
[----:B------:R-:W-:-:S04]  /*0b30*/  DEPBAR.LE SB0, 0x0 ;  /* 0x000080000000791a */ /* 0x000fc80000000000 */
[----:B--2---:R-:W-:Y:S01]  /*0b40*/  UIMAD.WIDE.U32 UR10, UR35, UR31, URZ ;  /* 0x0000001f230a72a5 */ /* 0x004fe2000f8e00ff */
[----:B------:R5:W-:Y:S06]  /*0b50*/  SYNCS.ARRIVE.TRANS64.ART0 RZ, [UR6+0xe8], R5 ;  /* 0x0000e805ffff79a7 */ /* 0x000bec0008500006 */
[----:B------:R-:W-:Y:S02]  /*0b60*/  UMOV UR4, UR11 ;  /* 0x0000000b00047c82 */ /* 0x000fe40008000000 */
[----:B------:R-:W-:-:S04]  /*0b70*/  UIADD3 UR7, UPT, UPT, UR35, -UR4, URZ ;  /* 0x8000000423077290 */ /* 0x000fc8000fffe0ff */
[----:B---3--:R-:W-:Y:S01]  /*0b80*/  USHF.R.U32.HI UR7, URZ, UR26, UR7 ;  /* 0x0000001aff077299 */ /* 0x008fe20008011607 */
[----:B------:R-:W1:Y:S03]  /*0b90*/  LDCU.U8 UR26, c[0x0][0x621] ;  /* 0x0000c420ff1a77ac */ /* 0x000e660008000000 */
[----:B------:R-:W-:-:S04]  /*0ba0*/  UIADD3 UR4, UPT, UPT, UR4, UR7, URZ ;  /* 0x0000000704047290 */ /* 0x000fc8000fffe0ff */
[----:B-1----:R-:W-:Y:S02]  /*0bb0*/  USHF.R.U32.HI UR36, URZ, UR26, UR4 ;  /* 0x0000001aff247299 */ /* 0x002fe40008011604 */
[----:B------:R-:W-:Y:S02]  /*0bc0*/  UIADD3 UR4, UPT, UPT, -UR35, URZ, URZ ;  /* 0x000000ff23047290 */ /* 0x000fe4000fffe1ff */
[----:B------:R-:W-:Y:S02]  /*0bd0*/  UIADD3 UR7, UPT, UPT, -UR36, URZ, URZ ;  /* 0x000000ff24077290 */ /* 0x000fe4000fffe1ff */
[----:B----4-:R-:W-:Y:S02]  /*0be0*/  UIMAD UR34, UR29, UR4, UR5 ;  /* 0x000000041d2272a4 */ /* 0x010fe4000f8e0205 */
[----:B------:R-:W-:Y:S01]  /*0bf0*/  UIMAD UR35, UR30, UR7, UR35 ;  /* 0x000000071e2372a4 */ /* 0x000fe2000f8e0223 */
[----:B-----5:R-:W-:Y:S11]  /*0c00*/  BRA.U !UP0, `(.L_x_5) ;  /* 0xfffffffd08347547 */ /* 0x020ff6000b83ffff */
[----:B------:R-:W-:Y:S05]  /*0c10*/  BRA `(.L_x_2) ;  /* 0x0000003800e07947 */ /* 0x000fea0003800000 */
.L_x_139:
[----:B------:R-:W-:-:S08]  /*0c20*/  NOP ;  /* 0x0000000000007918 */ /* 0x000fd00000000000 */
[----:B------:R-:W1:-:S00]  /*0c30*/  USETMAXREG.DEALLOC.CTAPOOL 0x30 ;  /* 0x00000030000079c8 */ /* 0x000e4000080e0500 */
[----:B------:R-:W2:Y:S01]  /*0c40*/  S2UR UR9, SR_CgaCtaId ;  /* 0x00000000000979c3 */ /* 0x000ea20000008800 */
[----:B------:R-:W-:Y:S01]  /*0c50*/  NOP ;  /* 0x0000000000007918 */ /* 0x000fe20000000000 */
[----:B------:R-:W-:Y:S02]  /*0c60*/  UMOV UR4, 0x40 ;  /* 0x0000004000047882 */ /* 0x000fe40000000000 */
[----:B--2---:R-:W-:-:S09]  /*0c70*/  ULEA UR4, UR9, UR4, 0x18 ;  /* 0x0000000409047291 */ /* 0x004fd2000f8ec0ff */
[----:B-1----:R-:W1:Y:S01]  /*0c80*/  LDS.U8 R4, [UR4] ;  /* 0x00000004ff047984 */ /* 0x002e620008000000 */
[----:B------:R-:W-:Y:S02]  /*0c90*/  UMOV UR4, 0x400 ;  /* 0x0000040000047882 */ /* 0x000fe40000000000 */
[----:B------:R-:W-:Y:S01]  /*0ca0*/  ULEA UR7, UR9, UR4, 0x18 ;  /* 0x0000000409077291 */ /* 0x000fe2000f8ec0ff */
[----:B-1----:R-:W-:-:S13]  /*0cb0*/  ISETP.NE.AND P0, PT, R4, RZ, PT ;  /* 0x000000ff0400720c */ /* 0x002fda0003f05270 */
[----:B------:R-:W-:Y:S05]  /*0cc0*/  @P0 BRA `(.L_x_6) ;  /* 0x00000000007c0947 */ /* 0x000fea0003800000 */
[----:B------:R-:W-:-:S13]  /*0cd0*/  ELECT P0, URZ, PT ;  /* 0x0000000000ff782f */ /* 0x000fda0003800000 */
[----:B------:R-:W-:Y:S05]  /*0ce0*/  @!P0 BRA `(.L_x_7) ;  /* 0x0000000000848947 */ /* 0x000fea0003800000 */
[----:B------:R-:W-:Y:S01]  /*0cf0*/  UMOV UR4, 0x10 ;  /* 0x0000001000047882 */ /* 0x000fe20000000000 */
[----:B------:R-:W-:-:S04]  /*0d00*/  IMAD.MOV.U32 R5, RZ, RZ, 0xffff ;  /* 0x0000ffffff057424 */ /* 0x000fc800078e00ff */
[----:B------:R-:W-:Y:S04]  /*0d10*/  DEPBAR.LE SB1, 0x36 ;  /* 0x00009d800000791a */ /* 0x000fe80000000000 */
[----:B------:R-:W1:Y:S02]  /*0d20*/  UTCATOMSWS.FIND_AND_SET.ALIGN UP0, UR4, UR4 ;  /* 0x00000004000475e3 */ /* 0x000e640008000800 */
[----:B-1----:R-:W-:Y:S01]  /*0d30*/  PLOP3.LUT P0, PT, PT, PT, UP0, 0x80, 0x8 ;  /* 0x000000000008781c */ /* 0x002fe20003f0f008 */
[----:B------:R-:W-:-:S03]  /*0d40*/  IMAD.U32 R6, RZ, RZ, UR4 ;  /* 0x00000004ff067e24 */ /* 0x000fc6000f8e00ff */
[----:B------:R-:W-:-:S04]  /*0d50*/  SEL R4, RZ, 0xffffffff, !P0 ;  /* 0xffffffffff047807 */ /* 0x000fc80004000000 */
[----:B------:R-:W-:Y:S01]  /*0d60*/  ISETP.NE.AND P0, PT, R4, RZ, PT ;  /* 0x000000ff0400720c */ /* 0x000fe20003f05270 */
[----:B------:R-:W-:-:S12]  /*0d70*/  IMAD.MOV.U32 R4, RZ, RZ, 0x1 ;  /* 0x00000001ff047424 */ /* 0x000fd800078e00ff */
[----:B------:R-:W-:Y:S05]  /*0d80*/  @P0 BRA `(.L_x_8) ;  /* 0x0000000000240947 */ /* 0x000fea0003800000 */
.L_x_9:
[----:B------:R-:W-:Y:S05]  /*0d90*/  NANOSLEEP 0x64 ;  /* 0x000000640000795d */ /* 0x000fea0003800000 */
[----:B------:R-:W-:-:S05]  /*0da0*/  UMOV UR4, 0x10 ;  /* 0x0000001000047882 */ /* 0x000fca0000000000 */
[----:B------:R-:W-:Y:S04]  /*0db0*/  DEPBAR.LE SB1, 0x36 ;  /* 0x00009d800000791a */ /* 0x000fe80000000000 */
[----:B------:R-:W1:Y:S02]  /*0dc0*/  UTCATOMSWS.FIND_AND_SET.ALIGN UP0, UR4, UR4 ;  /* 0x00000004000475e3 */ /* 0x000e640008000800 */
[----:B-1----:R-:W-:-:S04]  /*0dd0*/  PLOP3.LUT P0, PT, PT, PT, UP0, 0x80, 0x8 ;  /* 0x000000000008781c */ /* 0x002fc80003f0f008 */
[----:B------:R-:W-:-:S04]  /*0de0*/  SEL R6, RZ, 0xffffffff, !P0 ;  /* 0xffffffffff067807 */ /* 0x000fc80004000000 */
[----:B------:R-:W-:Y:S01]  /*0df0*/  ISETP.NE.AND P0, PT, R6, RZ, PT ;  /* 0x000000ff0600720c */ /* 0x000fe20003f05270 */
[----:B------:R-:W-:-:S12]  /*0e00*/  IMAD.U32 R6, RZ, RZ, UR4 ;  /* 0x00000004ff067e24 */ /* 0x000fd8000f8e00ff */
[----:B------:R-:W-:Y:S05]  /*0e10*/  @!P0 BRA `(.L_x_9) ;  /* 0xfffffffc00dc8947 */ /* 0x000fea000383ffff */
.L_x_8:
[C---:B------:R-:W-:Y:S01]  /*0e20*/  VIADD R7, R6.reuse, 0x10 ;  /* 0x0000001006077836 */ /* 0x040fe20000000000 */
[----:B------:R-:W-:Y:S01]  /*0e30*/  UMOV UR4, 0x50 ;  /* 0x0000005000047882 */ /* 0x000fe20000000000 */
[----:B------:R-:W-:Y:S01]  /*0e40*/  SHF.L.U32 R5, R5, R6, RZ ;  /* 0x0000000605057219 */ /* 0x000fe200000006ff */
[----:B------:R-:W-:Y:S01]  /*0e50*/  ULEA UR4, UR9, UR4, 0x18 ;  /* 0x0000000409047291 */ /* 0x000fe2000f8ec0ff */
[----:B------:R-:W-:Y:S01]  /*0e60*/  IMAD.SHL.U32 R6, R6, 0x20, RZ ;  /* 0x0000002006067824 */ /* 0x000fe200078e00ff */
[----:B------:R-:W-:-:S04]  /*0e70*/  SHF.L.U32 R4, R4, R7, RZ ;  /* 0x0000000704047219 */ /* 0x000fc800000006ff */
[----:B------:R-:W-:-:S05]  /*0e80*/  LOP3.LUT R4, R4, R5, RZ, 0xfc, !PT ;  /* 0x0000000504047212 */ /* 0x000fca00078efcff */
[----:B------:R1:W-:Y:S04]  /*0e90*/  ATOMS.OR RZ, [UR4], R4 ;  /* 0x00000004ffff798c */ /* 0x0003e8000b000004 */
[----:B------:R1:W-:Y:S01]  /*0ea0*/  STS [UR7+0x118], R6 ;  /* 0x00011806ff007988 */ /* 0x0003e20008000807 */
[----:B------:R-:W-:Y:S05]  /*0eb0*/  BRA `(.L_x_7) ;  /* 0x0000000000107947 */ /* 0x000fea0003800000 */
.L_x_6:
[----:B------:R-:W-:-:S05]  /*0ec0*/  MOV R4, 0xffffffff ;  /* 0xffffffff00047802 */ /* 0x000fca0000000f00 */
[----:B------:R1:W-:Y:S02]  /*0ed0*/  STS [UR7+0x118], R4 ;  /* 0x00011804ff007988 */ /* 0x0003e40008000807 */
[----:B-1----:R-:W-:Y:S02]  /*0ee0*/  MOV R4, 0xf00 ;  /* 0x00000f0000047802 */ /* 0x002fe40000000f00 */
[----:B------:R-:W-:Y:S05]  /*0ef0*/  CALL.REL.NOINC `($__internal_1_$__cuda_sm10x_tcgen05_guardrail_trap_phase_invalid_during_alloc) ;  /* 0x000000c000707944 */ /* 0x000fea0003c00000 */
.L_x_7:
[----:B------:R-:W-:Y:S05]  /*0f00*/  WARPSYNC.ALL ;  /* 0x0000000000007948 */ /* 0x000fea0003800000 */
[----:B------:R-:W-:Y:S01]  /*0f10*/  NOP ;  /* 0x0000000000007918 */ /* 0x000fe20000000000 */
[----:B------:R-:W2:Y:S08]  /*0f20*/  S2UR UR23, SR_CgaCtaId ;  /* 0x00000000001779c3 */ /* 0x000eb00000008800 */
[----:B------:R-:W-:Y:S01]  /*0f30*/  BAR.SYNC.DEFER_BLOCKING 0x2, 0x1a0 ;  /* 0x0086800000007b1d */ /* 0x000fe20000010000 */
[----:B------:R-:W-:-:S05]  /*0f40*/  R2UR UR11, R2 ;  /* 0x00000000020b72ca */ /* 0x000fca00000e0000 */
[----:B------:R-:W-:Y:S01]  /*0f50*/  UMOV UR4, 0x400 ;  /* 0x0000040000047882 */ /* 0x000fe20000000000 */
[----:B------:R-:W3:Y:S01]  /*0f60*/  LDCU UR8, c[0x0][0x38c] ;  /* 0x00007180ff0877ac */ /* 0x000ee20008000800 */
[----:B------:R-:W4:Y:S01]  /*0f70*/  LDCU UR10, c[0x0][0x624] ;  /* 0x0000c480ff0a77ac */ /* 0x000f220008000800 */
[----:B--2---:R-:W-:Y:S02]  /*0f80*/  ULEA UR23, UR23, UR4, 0x18 ;  /* 0x0000000417177291 */ /* 0x004fe4000f8ec0ff */
[----:B---3--:R-:W-:Y:S02]  /*0f90*/  UIADD3 UR6, UPT, UPT, UR8, -0x1, URZ ;  /* 0xffffffff08067890 */ /* 0x008fe4000fffe0ff */
[----:B------:R-:W-:Y:S02]  /*0fa0*/  UIADD3 UR4, UPT, UPT, UR23, 0x18c00, URZ ;  /* 0x00018c0017047890 */ /* 0x000fe4000fffe0ff */
[----:B------:R-:W-:Y:S02]  /*0fb0*/  USHF.R.S32.HI UR5, URZ, 0x1f, UR6 ;  /* 0x0000001fff057899 */ /* 0x000fe40008011406 */
[----:B------:R-:W-:Y:S01]  /*0fc0*/  USHF.R.U32.HI UR4, URZ, 0x4, UR4 ;  /* 0x00000004ff047899 */ /* 0x000fe20008011604 */
[----:B------:R-:W2:Y:S01]  /*0fd0*/  LDS R5, [UR23+0x118] ;  /* 0x00011817ff057984 */ /* 0x000ea20008000800 */
[----:B------:R-:W-:-:S02]  /*0fe0*/  UISETP.GT.AND UP0, UPT, UR8, URZ, UPT ;  /* 0x000000ff0800728c */ /* 0x000fc4000bf04270 */
[----:B------:R-:W-:Y:S02]  /*0ff0*/  ULOP3.LUT UR4, UR4, 0x3fc0, URZ, 0xc0, !UPT ;  /* 0x00003fc004047892 */ /* 0x000fe4000f8ec0ff */
[----:B------:R-:W-:Y:S02]  /*1000*/  ULEA.HI UR5, UR5, UR6, URZ, 0x7 ;  /* 0x0000000605057291 */ /* 0x000fe4000f8f38ff */
[----:B------:R-:W-:Y:S02]  /*1010*/  ULOP3.LUT UR4, UR4, 0x10000, URZ, 0xfc, !UPT ;  /* 0x0001000004047892 */ /* 0x000fe4000f8efcff */
[----:B------:R-:W-:-:S04]  /*1020*/  USHF.R.S32.HI UR68, URZ, 0x7, UR5 ;  /* 0x00000007ff447899 */ /* 0x000fc80008011405 */
[----:B-1----:R-:W-:Y:S01]  /*1030*/  IMAD.U32 R4, RZ, RZ, UR4 ;  /* 0x00000004ff047e24 */ /* 0x002fe2000f8e00ff */
[----:B------:R-:W-:-:S04]  /*1040*/  UIADD3 UR4, UPT, UPT, -UR8, URZ, URZ ;  /* 0x000000ff08047290 */ /* 0x000fc8000fffe1ff */
[----:B------:R-:W-:Y:S01]  /*1050*/  USHF.R.S32.HI UR4, URZ, 0x1f, UR4 ;  /* 0x0000001fff047899 */ /* 0x000fe20008011404 */
[----:B------:R-:W1:Y:S03]  /*1060*/  SHFL.IDX PT, R4, R4, RZ, 0x1f ;  /* 0x00001fff04047589 */ /* 0x000e6600000e0000 */
[----:B------:R-:W-:-:S04]  /*1070*/  ULEA.HI UR4, UR4, -UR8, URZ, 0x7 ;  /* 0x8000000804047291 */ /* 0x000fc8000f8f38ff */
[----:B------:R-:W-:-:S04]  /*1080*/  USHF.R.S32.HI UR4, URZ, 0x7, UR4 ;  /* 0x00000007ff047899 */ /* 0x000fc80008011404 */
[----:B------:R-:W-:Y:S02]  /*1090*/  @!UP0 ULOP3.LUT UR68, URZ, UR4, URZ, 0x33, !UPT ;  /* 0x00000004ff448292 */ /* 0x000fe4000f8e33ff */
[----:B----4-:R-:W-:Y:S01]  /*10a0*/  UISETP.GE.AND UP0, UPT, UR11, UR10, UPT ;  /* 0x0000000a0b00728c */ /* 0x010fe2000bf06270 */
[----:B--2---:R-:W-:Y:S02]  /*10b0*/  R2UR UR5, R5 ;  /* 0x00000000050572ca */ /* 0x004fe400000e0000 */
[----:B-1----:R-:W-:-:S11]  /*10c0*/  R2UR UR56, R4 ;  /* 0x00000000043872ca */ /* 0x002fd600000e0000 */
[----:B------:R-:W-:Y:S01]  /*10d0*/  IMAD.U32 R19, RZ, RZ, UR5 ;  /* 0x00000005ff137e24 */ /* 0x000fe2000f8e00ff */
[----:B------:R-:W-:Y:S06]  /*10e0*/  BRA.U UP0, `(.L_x_10) ;  /* 0x00000021003c7547 */ /* 0x000fec000b800000 */
[----:B------:R-:W1:Y:S01]  /*10f0*/  LDCU UR5, c[0x0][0x370] ;  /* 0x00006e00ff0577ac */ /* 0x000e620008000800 */
[----:B------:R-:W-:Y:S01]  /*1100*/  R2UR UR4, R2 ;  /* 0x00000000020472ca */ /* 0x000fe200000e0000 */
[----:B------:R-:W-:Y:S02]  /*1110*/  UIADD3 UR6, UPT, UPT, UR23, 0x10, URZ ;  /* 0x0000001017067890 */ /* 0x000fe4000fffe0ff */
[----:B------:R-:W-:Y:S02]  /*1120*/  UIADD3 UR54, UPT, UPT, UR56, 0x2, URZ ;  /* 0x0000000238367890 */ /* 0x000fe4000fffe0ff */
[----:B------:R-:W-:Y:S02]  /*1130*/  UIADD3 UR52, UPT, UPT, UR56, 0x4, URZ ;  /* 0x0000000438347890 */ /* 0x000fe4000fffe0ff */
[----:B------:R-:W-:Y:S02]  /*1140*/  UIADD3 UR50, UPT, UPT, UR56, 0x6, URZ ;  /* 0x0000000638327890 */ /* 0x000fe4000fffe0ff */
[----:B------:R-:W-:-:S04]  /*1150*/  UIADD3 UR48, UPT, UPT, UR56, 0x400, URZ ;  /* 0x0000040038307890 */ /* 0x000fc8000fffe0ff */
[----:B------:R-:W-:Y:S01]  /*1160*/  IMAD.U32 R18, RZ, RZ, UR4 ;  /* 0x00000004ff127e24 */ /* 0x000fe2000f8e00ff */
[----:B------:R-:W-:Y:S02]  /*1170*/  UIADD3 UR4, UPT, UPT, UR23, 0x58, URZ ;  /* 0x0000005817047890 */ /* 0x000fe4000fffe0ff */
[----:B------:R-:W-:Y:S01]  /*1180*/  UIADD3 UR46, UPT, UPT, UR56, 0x402, URZ ;  /* 0x00000402382e7890 */ /* 0x000fe2000fffe0ff */
[----:B-1----:R-:W-:Y:S01]  /*1190*/  IMAD.U32 R17, RZ, RZ, UR5 ;  /* 0x00000005ff117e24 */ /* 0x002fe2000f8e00ff */
[----:B------:R-:W-:Y:S02]  /*11a0*/  UIADD3 UR5, UPT, UPT, UR23, 0x50, URZ ;  /* 0x0000005017057890 */ /* 0x000fe4000fffe0ff */
[----:B------:R-:W-:Y:S02]  /*11b0*/  UIADD3 UR44, UPT, UPT, UR56, 0x404, URZ ;  /* 0x00000404382c7890 */ /* 0x000fe4000fffe0ff */
[----:B------:R-:W-:Y:S02]  /*11c0*/  UIADD3 UR42, UPT, UPT, UR56, 0x406, URZ ;  /* 0x00000406382a7890 */ /* 0x000fe4000fffe0ff */
[----:B------:R-:W-:Y:S01]  /*11d0*/  MOV R4, UR5 ;  /* 0x0000000500047c02 */ /* 0x000fe20008000f00 */
[----:B------:R-:W-:Y:S01]  /*11e0*/  IMAD.U32 R4, RZ, RZ, UR4 ;  /* 0x00000004ff047e24 */ /* 0x000fe2000f8e00ff */
[----:B------:R-:W-:Y:S01]  /*11f0*/  UIADD3 UR4, UPT, UPT, UR23, 0x18, URZ ;  /* 0x0000001817047890 */ /* 0x000fe2000fffe0ff */
[----:B------:R-:W-:Y:S01]  /*1200*/  MOV R4, UR6 ;  /* 0x0000000600047c02 */ /* 0x000fe20008000f00 */
[----:B------:R-:W-:Y:S01]  /*1210*/  UIADD3 UR5, UPT, UPT, UR23, 0x90, URZ ;  /* 0x0000009017057890 */ /* 0x000fe2000fffe0ff */
[----:B------:R-:W-:Y:S01]  /*1220*/  UMOV UR24, URZ ;  /* 0x000000ff00187c82 */ /* 0x000fe20008000000 */
[----:B------:R-:W-:-:S02]  /*1230*/  UMOV UR21, URZ ;  /* 0x000000ff00157c82 */ /* 0x000fc40008000000 */
[----:B------:R-:W-:Y:S01]  /*1240*/  IMAD.U32 R4, RZ, RZ, UR4 ;  /* 0x00000004ff047e24 */ /* 0x000fe2000f8e00ff */
[----:B------:R-:W-:Y:S01]  /*1250*/  UIADD3 UR4, UPT, UPT, UR23, 0x98, URZ ;  /* 0x0000009817047890 */ /* 0x000fe2000fffe0ff */
[----:B------:R-:W-:Y:S01]  /*1260*/  MOV R4, UR5 ;  /* 0x0000000500047c02 */ /* 0x000fe20008000f00 */
[----:B------:R-:W-:Y:S01]  /*1270*/  UMOV UR66, URZ ;  /* 0x000000ff00427c82 */ /* 0x000fe20008000000 */
[----:B------:R-:W-:Y:S01]  /*1280*/  UMOV UR71, URZ ;  /* 0x000000ff00477c82 */ /* 0x000fe20008000000 */
[----:B------:R-:W-:Y:S02]  /*1290*/  UIADD3 UR67, UPT, UPT, UR23, 0x20, URZ ;  /* 0x0000002017437890 */ /* 0x000fe4000fffe0ff */
[----:B------:R-:W-:Y:S01]  /*12a0*/  MOV R4, UR4 ;  /* 0x0000000400047c02 */ /* 0x000fe20008000f00 */
[----:B------:R-:W-:Y:S02]  /*12b0*/  UIADD3 UR70, UPT, UPT, UR23, 0x50, URZ ;  /* 0x0000005017467890 */ /* 0x000fe4000fffe0ff */
[----:B------:R-:W-:Y:S01]  /*12c0*/  UIADD3 UR69, UPT, UPT, UR23, 0x58, URZ ;  /* 0x0000005817457890 */ /* 0x000fe2000fffe0ff */
[----:B------:R-:W-:Y:S01]  /*12d0*/  UMOV UR57, 0x40004040 ;  /* 0x4000404000397882 */ /* 0x000fe20000000000 */
        /* <DEDUP_REMOVED lines=12> */
[----:B------:R-:W-:-:S05]  /*13a0*/  UMOV UR73, 0x8200490 ;  /* 0x0820049000497882 */ /* 0x000fca0000000000 */
.L_x_27:
[----:B------:R-:W-:-:S06]  /*13b0*/  USHF.L.U32 UR20, UR71, 0x1f, URZ ;  /* 0x0000001f47147899 */ /* 0x000fcc00080006ff */
[----:B------:R-:W-:-:S04]  /*13c0*/  MOV R4, UR20 ;  /* 0x0000001400047c02 */ /* 0x000fc80008000f00 */
[----:B------:R-:W1:Y:S02]  /*13d0*/  SYNCS.PHASECHK.TRANS64.TRYWAIT P0, [UR23], R4 ;  /* 0x00000004ff0075a7 */ /* 0x000e640008001117 */
[----:B-1-3--:R-:W-:Y:S05]  /*13e0*/  @!P0 BRA `(.L_x_11) ;  /* 0x000000ac00308947 */ /* 0x00afea0003800000 */
.L_x_72:
[----:B------:R-:W-:Y:S02]  /*13f0*/  USHF.L.U32 UR4, UR24, 0x1f, URZ ;  /* 0x0000001f18047899 */ /* 0x000fe400080006ff */
[----:B------:R-:W-:-:S04]  /*1400*/  ULEA UR22, UR21, UR23, 0x3 ;  /* 0x0000001715167291 */ /* 0x000fc8000f8e18ff */
[----:B-1----:R-:W-:-:S05]  /*1410*/  MOV R4, UR4 ;  /* 0x0000000400047c02 */ /* 0x002fca0008000f00 */
[----:B------:R-:W1:Y:S02]  /*1420*/  SYNCS.PHASECHK.TRANS64.TRYWAIT P0, [UR22+0x20], R4 ;  /* 0x00002004ff0075a7 */ /* 0x000e640008001116 */
[----:B-1----:R-:W-:Y:S05]  /*1430*/  @!P0 BRA `(.L_x_12) ;  /* 0x000000ac003c8947 */ /* 0x002fea0003800000 */
.L_x_74:
[----:B------:R-:W-:Y:S01]  /*1440*/  ULEA UR4, UR21, UR23, 0xf ;  /* 0x0000001715047291 */ /* 0x000fe2000f8e78ff */
[----:B-1----:R-:W-:Y:S01]  /*1450*/  IMAD.MOV.U32 R4, RZ, RZ, RZ ;  /* 0x000000ffff047224 */ /* 0x002fe200078e00ff */
[----:B------:R-:W-:Y:S02]  /*1460*/  UIADD3 UR56, UPT, UPT, UR56, -0x800, URZ ;  /* 0xfffff80038387890 */ /* 0x000fe4000fffe0ff */
[----:B------:R-:W-:Y:S02]  /*1470*/  UIADD3 UR4, UPT, UPT, UR4, 0x20c00, URZ ;  /* 0x00020c0004047890 */ /* 0x000fe4000fffe0ff */
[C---:B------:R-:W-:Y:S01]  /*1480*/  R2UR UR7, R4.reuse ;  /* 0x00000000040772ca */ /* 0x040fe200000e0000 */
[----:B------:R-:W-:Y:S01]  /*1490*/  UIADD3 UR6, UPT, UPT, UR56, 0x800, URZ ;  /* 0x0000080038067890 */ /* 0x000fe2000fffe0ff */
[C---:B------:R-:W-:Y:S01]  /*14a0*/  R2UR UR10, R4.reuse ;  /* 0x00000000040a72ca */ /* 0x040fe200000e0000 */
[----:B------:R-:W-:Y:S01]  /*14b0*/  USHF.R.U32.HI UR4, URZ, 0x4, UR4 ;  /* 0x00000004ff047899 */ /* 0x000fe20008011604 */
[----:B------:R-:W-:Y:S01]  /*14c0*/  R2UR UR25, R4 ;  /* 0x00000000041972ca */ /* 0x000fe200000e0000 */
[----:B------:R-:W-:Y:S01]  /*14d0*/  UMOV UR26, 0x0 ;  /* 0x00000000001a7882 */ /* 0x000fe20000000000 */
[----:B------:R-:W-:Y:S01]  /*14e0*/  UMOV UR27, 0x8200490 ;  /* 0x08200490001b7882 */ /* 0x000fe20000000000 */
[----:B------:R-:W-:Y:S01]  /*14f0*/  ULOP3.LUT UR4, UR4, 0x3fc0, URZ, 0xc0, !UPT ;  /* 0x00003fc004047892 */ /* 0x000fe2000f8ec0ff */
[----:B------:R-:W-:Y:S01]  /*1500*/  UMOV UR5, 0x40004040 ;  /* 0x4000404000057882 */ /* 0x000fe20000000000 */
[----:B------:R-:W-:-:S02]  /*1510*/  UIADD3 UR54, UPT, UPT, UR54, -0x800, URZ ;  /* 0xfffff80036367890 */ /* 0x000fc4000fffe0ff */
[----:B------:R-:W-:Y:S02]  /*1520*/  ULOP3.LUT UR4, UR4, 0x10000, URZ, 0xfc, !UPT ;  /* 0x0001000004047892 */ /* 0x000fe4000f8efcff */
[----:B------:R-:W-:Y:S02]  /*1530*/  UIADD3 UR52, UPT, UPT, UR52, -0x800, URZ ;  /* 0xfffff80034347890 */ /* 0x000fe4000fffe0ff */
[----:B------:R-:W-:Y:S02]  /*1540*/  UIADD3 UR18, UPT, UPT, UR4, 0x2, URZ ;  /* 0x0000000204127890 */ /* 0x000fe4000fffe0ff */
[----:B------:R-:W-:Y:S02]  /*1550*/  UIADD3 UR16, UPT, UPT, UR4, 0x4, URZ ;  /* 0x0000000404107890 */ /* 0x000fe4000fffe0ff */
[----:B------:R-:W-:Y:S01]  /*1560*/  UIADD3 UR50, UPT, UPT, UR50, -0x800, URZ ;  /* 0xfffff80032327890 */ /* 0x000fe2000fffe0ff */
[----:B------:R1:W-:Y:S01]  /*1570*/  UTCHMMA gdesc[UR56], gdesc[UR4], tmem[UR7], tmem[UR26], idesc[UR27], !UPT ;  /* 0x00ff1a04380075ea */ /* 0x0003e2000f800007 */
[----:B------:R-:W-:Y:S01]  /*1580*/  UIADD3 UR14, UPT, UPT, UR4, 0x6, URZ ;  /* 0x00000006040e7890 */ /* 0x000fe2000fffe0ff */
[----:B------:R-:W-:Y:S01]  /*1590*/  UMOV UR19, 0x40004040 ;  /* 0x4000404000137882 */ /* 0x000fe20000000000 */
[----:B------:R-:W-:Y:S01]  /*15a0*/  UMOV UR17, 0x40004040 ;  /* 0x4000404000117882 */ /* 0x000fe20000000000 */
[----:B------:R-:W-:Y:S01]  /*15b0*/  UMOV UR15, 0x40004040 ;  /* 0x40004040000f7882 */ /* 0x000fe20000000000 */
[----:B------:R-:W-:-:S02]  /*15c0*/  UIADD3 UR48, UPT, UPT, UR48, -0x800, URZ ;  /* 0xfffff80030307890 */ /* 0x000fc4000fffe0ff */
[----:B------:R-:W-:Y:S02]  /*15d0*/  UIADD3 UR12, UPT, UPT, UR4, 0x400, URZ ;  /* 0x00000400040c7890 */ /* 0x000fe4000fffe0ff */
[----:B------:R-:W-:Y:S02]  /*15e0*/  UIADD3 UR46, UPT, UPT, UR46, -0x800, URZ ;  /* 0xfffff8002e2e7890 */ /* 0x000fe4000fffe0ff */
[----:B------:R-:W-:Y:S02]  /*15f0*/  UIADD3 UR8, UPT, UPT, UR4, 0x402, URZ ;  /* 0x0000040204087890 */ /* 0x000fe4000fffe0ff */
[----:B------:R-:W-:Y:S01]  /*1600*/  UIADD3 UR44, UPT, UPT, UR44, -0x800, URZ ;  /* 0xfffff8002c2c7890 */ /* 0x000fe2000fffe0ff */
[----:B------:R-:W-:Y:S01]  /*1610*/  UMOV UR13, 0x40004040 ;  /* 0x40004040000d7882 */ /* 0x000fe20000000000 */
[----:B------:R-:W-:Y:S01]  /*1620*/  UMOV UR9, 0x40004040 ;  /* 0x4000404000097882 */ /* 0x000fe20000000000 */
[----:B------:R-:W-:Y:S01]  /*1630*/  UIADD3 UR42, UPT, UPT, UR42, -0x800, URZ ;  /* 0xfffff8002a2a7890 */ /* 0x000fe2000fffe0ff */
[----:B------:R-:W-:Y:S01]  /*1640*/  UMOV UR28, 0x0 ;  /* 0x00000000001c7882 */ /* 0x000fe20000000000 */
[----:B------:R-:W-:Y:S01]  /*1650*/  UMOV UR29, 0x8200490 ;  /* 0x08200490001d7882 */ /* 0x000fe20000000000 */
[----:B------:R-:W-:Y:S01]  /*1660*/  UMOV UR11, 0x40004040 ;  /* 0x40004040000b7882 */ /* 0x000fe20000000000 */
[----:B-1----:R-:W-:Y:S01]  /*1670*/  UMOV UR56, UR6 ;  /* 0x0000000600387c82 */ /* 0x002fe20008000000 */
[----:B------:R-:W-:-:S13]  /*1680*/  R2UR UR6, R4 ;  /* 0x00000000040672ca */ /* 0x000fda00000e0000 */
[----:B------:R-:W-:Y:S01]  /*1690*/  UTCHMMA gdesc[UR54], gdesc[UR18], tmem[UR6], tmem[UR26], idesc[UR27], UPT ;  /* 0x00ff1a12360075ea */ /* 0x000fe2000b800006 */
[----:B------:R-:W-:Y:S01]  /*16a0*/  UTCHMMA gdesc[UR52], gdesc[UR16], tmem[UR7], tmem[UR26], idesc[UR27], UPT ;  /* 0x00ff1a10340075ea */ /* 0x000fe2000b800007 */
[----:B------:R1:W-:Y:S01]  /*16b0*/  UTCHMMA gdesc[UR50], gdesc[UR14], tmem[UR6], tmem[UR26], idesc[UR27], UPT ;  /* 0x00ff1a0e320075ea */ /* 0x0003e2000b800006 */
[----:B------:R2:W-:Y:S01]  /*16c0*/  UTCHMMA gdesc[UR48], gdesc[UR12], tmem[UR7], tmem[UR26], idesc[UR27], UPT ;  /* 0x00ff1a0c300075ea */ /* 0x0005e2000b800007 */
[----:B------:R3:W-:Y:S01]  /*16d0*/  UTCHMMA gdesc[UR46], gdesc[UR8], tmem[UR10], tmem[UR26], idesc[UR27], UPT ;  /* 0x00ff1a082e0075ea */ /* 0x0007e2000b80000a */
[----:B-1----:R-:W-:Y:S01]  /*16e0*/  UIADD3 UR6, UPT, UPT, UR4, 0x404, URZ ;  /* 0x0000040404067890 */ /* 0x002fe2000fffe0ff */
[----:B--2---:R-:W-:Y:S01]  /*16f0*/  UMOV UR7, 0x40004040 ;  /* 0x4000404000077882 */ /* 0x004fe20000000000 */
[----:B---3--:R-:W-:-:S07]  /*1700*/  UIADD3 UR10, UPT, UPT, UR4, 0x406, URZ ;  /* 0x00000406040a7890 */ /* 0x008fce000fffe0ff */
[----:B------:R1:W-:Y:S02]  /*1710*/  UTCHMMA gdesc[UR44], gdesc[UR6], tmem[UR25], tmem[UR26], idesc[UR27], UPT ;  /* 0x00ff1a062c0075ea */ /* 0x0003e4000b800019 */
[----:B-1----:R-:W-:Y:S01]  /*1720*/  R2UR UR26, R4 ;  /* 0x00000000041a72ca */ /* 0x002fe200000e0000 */
[----:B------:R-:W-:Y:S01]  /*1730*/  UIADD3 UR27, UPT, UPT, UR23, 0x50, URZ ;  /* 0x00000050171b7890 */ /* 0x000fe2000fffe0ff */
[----:B------:R-:W-:-:S11]  /*1740*/  IMAD.U32 R4, RZ, RZ, UR20 ;  /* 0x00000014ff047e24 */ /* 0x000fd6000f8e00ff */
[----:B------:R1:W-:Y:S01]  /*1750*/  UTCHMMA gdesc[UR42], gdesc[UR10], tmem[UR26], tmem[UR28], idesc[UR29], UPT ;  /* 0x00ff1c0a2a0075ea */ /* 0x0003e2000b80001a */
[----:B------:R1:W-:Y:S01]  /*1760*/  UTCBAR [UR27], URZ ;  /* 0x000000ff1b0073e9 */ /* 0x0003e200080000ff */
[----:B------:R-:W2:Y:S02]  /*1770*/  SYNCS.PHASECHK.TRANS64.TRYWAIT P0, [UR23+0x8], R4 ;  /* 0x00000804ff0075a7 */ /* 0x000ea40008001117 */
[----:B-12---:R-:W-:Y:S05]  /*1780*/  @!P0 BRA `(.L_x_13) ;  /* 0x000000a800888947 */ /* 0x006fea0003800000 */
.L_x_76:
[----:B-1----:R-:W-:Y:S01]  /*1790*/  IMAD.MOV.U32 R4, RZ, RZ, 0x80 ;  /* 0x00000080ff047424 */ /* 0x002fe200078e00ff */
[----:B------:R-:W-:Y:S01]  /*17a0*/  UMOV UR26, 0x0 ;  /* 0x00000000001a7882 */ /* 0x000fe20000000000 */
[----:B------:R-:W-:Y:S01]  /*17b0*/  UMOV UR27, 0x8200490 ;  /* 0x08200490001b7882 */ /* 0x000fe20000000000 */
[----:B------:R-:W-:Y:S02]  /*17c0*/  UIADD3 UR54, UPT, UPT, UR54, 0x800, URZ ;  /* 0x0000080036367890 */ /* 0x000fe4000fffe0ff */
[C---:B------:R-:W-:Y:S01]  /*17d0*/  R2UR UR20, R4.reuse ;  /* 0x00000000041472ca */ /* 0x040fe200000e0000 */
[----:B------:R-:W-:Y:S01]  /*17e0*/  UIADD3 UR52, UPT, UPT, UR52, 0x800, URZ ;  /* 0x0000080034347890 */ /* 0x000fe2000fffe0ff */
[----:B------:R-:W-:Y:S01]  /*17f0*/  R2UR UR25, R4 ;  /* 0x00000000041972ca */ /* 0x000fe200000e0000 */
[----:B------:R-:W-:Y:S02]  /*1800*/  UIADD3 UR50, UPT, UPT, UR50, 0x800, URZ ;  /* 0x0000080032327890 */ /* 0x000fe4000fffe0ff */
[----:B------:R-:W-:Y:S01]  /*1810*/  UIADD3 UR48, UPT, UPT, UR48, 0x800, URZ ;  /* 0x0000080030307890 */ /* 0x000fe2000fffe0ff */
[----:B------:R-:W-:Y:S01]  /*1820*/  UMOV UR28, 0x0 ;  /* 0x00000000001c7882 */ /* 0x000fe20000000000 */
[----:B------:R-:W-:Y:S01]  /*1830*/  UMOV UR29, 0x8200490 ;  /* 0x08200490001d7882 */ /* 0x000fe20000000000 */
[----:B------:R-:W-:-:S02]  /*1840*/  UIADD3 UR46, UPT, UPT, UR46, 0x800, URZ ;  /* 0x000008002e2e7890 */ /* 0x000fc4000fffe0ff */
[----:B------:R-:W-:-:S03]  /*1850*/  UIADD3 UR44, UPT, UPT, UR44, 0x800, URZ ;  /* 0x000008002c2c7890 */ /* 0x000fc6000fffe0ff */
[----:B------:R1:W-:Y:S01]  /*1860*/  UTCHMMA gdesc[UR56], gdesc[UR4], tmem[UR20], tmem[UR26], idesc[UR27], !UPT ;  /* 0x00ff1a04380075ea */ /* 0x0003e2000f800014 */
[----:B------:R-:W-:Y:S01]  /*1870*/  UIADD3 UR42, UPT, UPT, UR42, 0x800, URZ ;  /* 0x000008002a2a7890 */ /* 0x000fe2000fffe0ff */
[C---:B-1----:R-:W-:Y:S01]  /*1880*/  R2UR UR26, R4.reuse ;  /* 0x00000000041a72ca */ /* 0x042fe200000e0000 */
[----:B------:R-:W-:Y:S01]  /*1890*/  UIADD3 UR27, UPT, UPT, UR23, 0x58, URZ ;  /* 0x00000058171b7890 */ /* 0x000fe2000fffe0ff */
[C---:B------:R-:W-:Y:S02]  /*18a0*/  R2UR UR5, R4.reuse ;  /* 0x00000000040572ca */ /* 0x040fe400000e0000 */
[----:B------:R-:W-:-:S09]  /*18b0*/  R2UR UR4, R4 ;  /* 0x00000000040472ca */ /* 0x000fd200000e0000 */
[----:B------:R-:W-:Y:S01]  /*18c0*/  UTCHMMA gdesc[UR54], gdesc[UR18], tmem[UR26], tmem[UR28], idesc[UR29], UPT ;  /* 0x00ff1c12360075ea */ /* 0x000fe2000b80001a */
[----:B------:R-:W-:Y:S01]  /*18d0*/  UTCHMMA gdesc[UR52], gdesc[UR16], tmem[UR25], tmem[UR28], idesc[UR29], UPT ;  /* 0x00ff1c10340075ea */ /* 0x000fe2000b800019 */
[----:B------:R1:W-:Y:S01]  /*18e0*/  UTCHMMA gdesc[UR50], gdesc[UR14], tmem[UR20], tmem[UR28], idesc[UR29], UPT ;  /* 0x00ff1c0e320075ea */ /* 0x0003e2000b800014 */
[----:B------:R2:W-:Y:S01]  /*18f0*/  UTCHMMA gdesc[UR48], gdesc[UR12], tmem[UR5], tmem[UR28], idesc[UR29], UPT ;  /* 0x00ff1c0c300075ea */ /* 0x0005e2000b800005 */
[----:B------:R3:W-:Y:S01]  /*1900*/  UTCHMMA gdesc[UR46], gdesc[UR8], tmem[UR4], tmem[UR28], idesc[UR29], UPT ;  /* 0x00ff1c082e0075ea */ /* 0x0007e2000b800004 */
[C---:B-1----:R-:W-:Y:S01]  /*1910*/  R2UR UR14, R4.reuse ;  /* 0x00000000040e72ca */ /* 0x042fe200000e0000 */
[----:B--2---:R-:W-:Y:S01]  /*1920*/  UIADD3 UR5, UPT, UPT, UR22, 0x38, URZ ;  /* 0x0000003816057890 */ /* 0x004fe2000fffe0ff */
[----:B------:R-:W-:Y:S01]  /*1930*/  R2UR UR12, R4 ;  /* 0x00000000040c72ca */ /* 0x000fe200000e0000 */
[----:B---3--:R-:W-:-:S04]  /*1940*/  UIADD3 UR4, UPT, UPT, UR21, 0x1, URZ ;  /* 0x0000000115047890 */ /* 0x008fc8000fffe0ff */
[----:B------:R-:W-:-:S04]  /*1950*/  UISETP.NE.AND UP0, UPT, UR4, 0x3, UPT ;  /* 0x000000030400788c */ /* 0x000fc8000bf05270 */
[----:B------:R-:W-:Y:S02]  /*1960*/  USEL UR8, URZ, 0x1, UP0 ;  /* 0x00000001ff087887 */ /* 0x000fe40008000000 */
[----:B------:R1:W-:Y:S02]  /*1970*/  UTCHMMA gdesc[UR44], gdesc[UR6], tmem[UR14], tmem[UR28], idesc[UR29], UPT ;  /* 0x00ff1c062c0075ea */ /* 0x0003e4000b80000e */
[----:B------:R2:W-:Y:S01]  /*1980*/  UTCHMMA gdesc[UR42], gdesc[UR10], tmem[UR12], tmem[UR28], idesc[UR29], UPT ;  /* 0x00ff1c0a2a0075ea */ /* 0x0005e2000b80000c */
[----:B------:R2:W-:Y:S01]  /*1990*/  UTCBAR [UR27], URZ ;  /* 0x000000ff1b0073e9 */ /* 0x0005e200080000ff */
[----:B------:R2:W-:Y:S01]  /*19a0*/  UTCBAR [UR5], URZ ;  /* 0x000000ff050073e9 */ /* 0x0005e200080000ff */
[----:B------:R-:W-:Y:S02]  /*19b0*/  ULOP3.LUT UR8, UR24, UR8, URZ, 0x3c, !UPT ;  /* 0x0000000818087292 */ /* 0x000fe4000f8e3cff */
[----:B-1----:R-:W-:Y:S02]  /*19c0*/  USEL UR6, UR4, URZ, UP0 ;  /* 0x000000ff04067287 */ /* 0x002fe40008000000 */
[----:B------:R-:W-:Y:S01]  /*19d0*/  UISETP.GE.AND UP0, UPT, UR68, 0x1, UPT ;  /* 0x000000014400788c */ /* 0x000fe2000bf06270 */
[----:B------:R-:W-:-:S08]  /*19e0*/  UMOV UR4, URZ ;  /* 0x000000ff00047c82 */ /* 0x000fd00008000000 */
[----:B------:R-:W-:Y:S05]  /*19f0*/  BRA.U !UP0, `(.L_x_14) ;  /* 0x0000000d08c07547 */ /* 0x000fea000b800000 */
[----:B------:R-:W-:Y:S02]  /*1a00*/  HFMA2 R13, -RZ, RZ, 0, 1.4781951904296875e-05 ;  /* 0x000000f8ff0d7431 */ /* 0x000fe400000001ff */
[----:B------:R-:W-:Y:S02]  /*1a10*/  IMAD.MOV.U32 R15, RZ, RZ, 0xf0 ;  /* 0x000000f0ff0f7424 */ /* 0x000fe400078e00ff */
[----:B------:R-:W-:Y:S02]  /*1a20*/  HFMA2 R9, -RZ, RZ, 0, 7.62939453125e-06 ;  /* 0x00000080ff097431 */ /* 0x000fe400000001ff */
[----:B------:R-:W-:Y:S02]  /*1a30*/  IMAD.MOV.U32 R14, RZ, RZ, 0x180 ;  /* 0x00000180ff0e7424 */ /* 0x000fe400078e00ff */
[----:B------:R-:W-:Y:S02]  /*1a40*/  HFMA2 R5, -RZ, RZ, 0, 7.62939453125e-06 ;  /* 0x00000080ff057431 */ /* 0x000fe400000001ff */
[----:B------:R-:W-:Y:S01]  /*1a50*/  IMAD.MOV.U32 R12, RZ, RZ, 0x180 ;  /* 0x00000180ff0c7424 */ /* 0x000fe200078e00ff */
[----:B------:R-:W-:Y:S01]  /*1a60*/  MOV R11, 0x80 ;  /* 0x00000080000b7802 */ /* 0x000fe20000000f00 */
[----:B------:R-:W-:Y:S01]  /*1a70*/  IMAD.MOV.U32 R10, RZ, RZ, 0x80 ;  /* 0x00000080ff0a7424 */ /* 0x000fe200078e00ff */
[----:B------:R-:W-:Y:S01]  /*1a80*/  MOV R7, 0x80 ;  /* 0x0000008000077802 */ /* 0x000fe20000000f00 */
[----:B------:R-:W-:Y:S01]  /*1a90*/  IMAD.MOV.U32 R8, RZ, RZ, 0x80 ;  /* 0x00000080ff087424 */ /* 0x000fe200078e00ff */
[----:B------:R-:W-:Y:S01]  /*1aa0*/  MOV R4, 0x80 ;  /* 0x0000008000047802 */ /* 0x000fe20000000f00 */
[----:B------:R-:W-:Y:S01]  /*1ab0*/  IMAD.MOV.U32 R6, RZ, RZ, 0x80 ;  /* 0x00000080ff067424 */ /* 0x000fe200078e00ff */
[----:B------:R-:W-:Y:S01]  /*1ac0*/  UMOV UR4, URZ ;  /* 0x000000ff00047c82 */ /* 0x000fe20008000000 */
[----:B------:R-:W-:-:S05]  /*1ad0*/  UMOV UR62, URZ ;  /* 0x000000ff003e7c82 */ /* 0x000fca0008000000 */
.L_x_21:
[----:B------:R-:W-:Y:S02]  /*1ae0*/  UISETP.NE.U32.AND UP0, UPT, UR4, URZ, UPT ;  /* 0x000000ff0400728c */ /* 0x000fe4000bf05070 */
[----:B------:R-:W-:Y:S02]  /*1af0*/  USHF.L.U32 UR4, UR8, 0x1f, URZ ;  /* 0x0000001f08047899 */ /* 0x000fe400080006ff */
[----:B------:R-:W-:Y:S04]  /*1b00*/  ULEA UR61, UR6, UR67, 0x3 ;  /* 0x00000043063d7291 */ /* 0x000fe8000f8e18ff */
[----:B------:R-:W-:Y:S05]  /*1b10*/  MOV R16, UR4 ;  /* 0x0000000400107c02 */ /* 0x000fea0008000f00 */
[----:B------:R-:W1:Y:S02]  /*1b20*/  SYNCS.PHASECHK.TRANS64.TRYWAIT P0, [UR61], R16 ;  /* 0x00000010ff0075a7 */ /* 0x000e64000800113d */
[----:B-1-3--:R-:W-:Y:S05]  /*1b30*/  @!P0 BRA `(.L_x_15) ;  /* 0x000000a400bc8947 */ /* 0x00afea0003800000 */
.L_x_78:
[----:B------:R-:W-:Y:S01]  /*1b40*/  USHF.L.U32 UR22, UR66, 0x1f, URZ ;  /* 0x0000001f42167899 */ /* 0x000fe200080006ff */
[----:B-1----:R-:W-:Y:S01]  /*1b50*/  HFMA2 R16, -RZ, RZ, 0, 3.814697265625e-06 ;  /* 0x00000040ff107431 */ /* 0x002fe200000001ff */
[----:B------:R-:W-:Y:S04]  /*1b60*/  ULEA UR4, UR6, UR23, 0xf ;  /* 0x0000001706047291 */ /* 0x000fe8000f8e78ff */
[----:B------:R-:W-:Y:S01]  /*1b70*/  MOV R20, UR22 ;  /* 0x0000001600147c02 */ /* 0x000fe20008000f00 */
[----:B------:R-:W-:Y:S03]  /*1b80*/  UIADD3 UR4, UPT, UPT, UR4, 0x20c00, URZ ;  /* 0x00020c0004047890 */ /* 0x000fe6000fffe0ff */
[----:B------:R-:W1:Y:S01]  /*1b90*/  SYNCS.PHASECHK.TRANS64.TRYWAIT P0, [UR23+0x60], R20 ;  /* 0x00006014ff0075a7 */ /* 0x000e620008001117 */
[----:B------:R-:W-:Y:S04]  /*1ba0*/  USHF.R.U32.HI UR4, URZ, 0x4, UR4 ;  /* 0x00000004ff047899 */ /* 0x000fe80008011604 */
[----:B------:R-:W-:Y:S01]  /*1bb0*/  ULOP3.LUT UR4, UR4, 0x3fc0, URZ, 0xc0, !UPT ;  /* 0x00003fc004047892 */ /* 0x000fe2000f8ec0ff */
[----:B-1----:R-:W-:Y:S11]  /*1bc0*/  @!P0 BRA `(.L_x_16) ;  /* 0x000000a400b88947 */ /* 0x002ff60003800000 */
.L_x_80:
[----:B--2---:R-:W-:Y:S01]  /*1bd0*/  R2UR UR10, R16 ;  /* 0x00000000100a72ca */ /* 0x004fe200000e0000 */
[----:B------:R-:W-:Y:S01]  /*1be0*/  ULOP3.LUT UR12, UR4, 0x4000000, URZ, 0xfc, !UPT ;  /* 0x04000000040c7892 */ /* 0x000fe2000f8efcff */
[----:B-1----:R-:W-:Y:S01]  /*1bf0*/  IMAD.MOV.U32 R20, RZ, RZ, 0x100 ;  /* 0x00000100ff147424 */ /* 0x002fe200078e00ff */
[----:B------:R-:W-:Y:S01]  /*1c00*/  UMOV UR14, 0x0 ;  /* 0x00000000000e7882 */ /* 0x000fe20000000000 */
[----:B------:R-:W-:Y:S01]  /*1c10*/  IMAD.U32 R21, RZ, RZ, UR22 ;  /* 0x00000016ff157e24 */ /* 0x000fe2000f8e00ff */
[----:B------:R-:W-:Y:S01]  /*1c20*/  UMOV UR15, 0x8210490 ;  /* 0x08210490000f7882 */ /* 0x000fe20000000000 */
[----:B------:R-:W-:Y:S01]  /*1c30*/  UMOV UR13, 0x40004040 ;  /* 0x40004040000d7882 */ /* 0x000fe20000000000 */
[----:B------:R-:W-:Y:S01]  /*1c40*/  R2UR UR4, R20 ;  /* 0x00000000140472ca */ /* 0x000fe200000e0000 */
[----:B------:R-:W-:Y:S01]  /*1c50*/  IMAD.MOV.U32 R20, RZ, RZ, 0x48 ;  /* 0x00000048ff147424 */ /* 0x000fe200078e00ff */
[----:B------:R-:W-:Y:S01]  /*1c60*/  UIADD3 UR40, UPT, UPT, UR12, 0x80, URZ ;  /* 0x000000800c287890 */ /* 0x000fe2000fffe0ff */
[----:B------:R-:W-:Y:S01]  /*1c70*/  IMAD.MOV.U32 R16, RZ, RZ, 0x100 ;  /* 0x00000100ff107424 */ /* 0x000fe200078e00ff */
[----:B------:R-:W-:Y:S02]  /*1c80*/  UIADD3 UR38, UPT, UPT, UR12, 0x100, URZ ;  /* 0x000001000c267890 */ /* 0x000fe4000fffe0ff */
[----:B------:R-:W-:Y:S01]  /*1c90*/  R2UR UR5, R20 ;  /* 0x00000000140572ca */ /* 0x000fe200000e0000 */
[----:B------:R-:W-:Y:S01]  /*1ca0*/  IMAD.MOV.U32 R20, RZ, RZ, 0x50 ;  /* 0x00000050ff147424 */ /* 0x000fe200078e00ff */
[----:B------:R-:W-:Y:S01]  /*1cb0*/  R2UR UR7, R16 ;  /* 0x00000000100772ca */ /* 0x000fe200000e0000 */
[----:B------:R-:W-:Y:S01]  /*1cc0*/  UMOV UR41, 0x40004040 ;  /* 0x4000404000297882 */ /* 0x000fe20000000000 */
[----:B------:R-:W-:Y:S01]  /*1cd0*/  UMOV UR39, 0x40004040 ;  /* 0x4000404000277882 */ /* 0x000fe20000000000 */
[----:B------:R-:W-:Y:S01]  /*1ce0*/  UIADD3 UR36, UPT, UPT, UR12, 0x180, URZ ;  /* 0x000001800c247890 */ /* 0x000fe2000fffe0ff */
[----:B------:R-:W-:Y:S01]  /*1cf0*/  R2UR UR9, R20 ;  /* 0x00000000140972ca */ /* 0x000fe200000e0000 */
[----:B------:R1:W-:Y:S01]  /*1d00*/  UTCHMMA tmem[UR10], gdesc[UR12], tmem[UR4], tmem[UR14], idesc[UR15], UP0 ;  /* 0x00ff0e0c0a0079ea */ /* 0x0003e20008000004 */
[----:B------:R-:W-:Y:S01]  /*1d10*/  IMAD.MOV.U32 R20, RZ, RZ, 0x58 ;  /* 0x00000058ff147424 */ /* 0x000fe200078e00ff */
[----:B------:R-:W-:Y:S02]  /*1d20*/  UIADD3 UR34, UPT, UPT, UR12, 0x200, URZ ;  /* 0x000002000c227890 */ /* 0x000fe4000fffe0ff */
[----:B------:R-:W-:Y:S01]  /*1d30*/  UIADD3 UR32, UPT, UPT, UR12, 0x280, URZ ;  /* 0x000002800c207890 */ /* 0x000fe2000fffe0ff */
[----:B------:R-:W-:Y:S01]  /*1d40*/  UMOV UR37, 0x40004040 ;  /* 0x4000404000257882 */ /* 0x000fe20000000000 */
[----:B------:R-:W-:Y:S02]  /*1d50*/  UMOV UR35, 0x40004040 ;  /* 0x4000404000237882 */ /* 0x000fe40000000000 */
[----:B------:R2:W-:Y:S01]  /*1d60*/  UTCHMMA tmem[UR5], gdesc[UR40], tmem[UR7], tmem[UR14], idesc[UR15], UPT ;  /* 0x00ff0e28050079ea */ /* 0x0005e2000b800007 */
[----:B------:R-:W-:Y:S01]  /*1d70*/  UMOV UR33, 0x40004040 ;  /* 0x4000404000217882 */ /* 0x000fe20000000000 */
[----:B-1----:R-:W-:Y:S02]  /*1d80*/  R2UR UR4, R16 ;  /* 0x00000000100472ca */ /* 0x002fe400000e0000 */
[----:B------:R-:W-:Y:S01]  /*1d90*/  R2UR UR10, R20 ;  /* 0x00000000140a72ca */ /* 0x000fe200000e0000 */
[----:B------:R-:W-:Y:S05]  /*1da0*/  IMAD.MOV.U32 R20, RZ, RZ, 0x60 ;  /* 0x00000060ff147424 */ /* 0x000fea00078e00ff */
[----:B--2---:R-:W-:Y:S01]  /*1db0*/  R2UR UR7, R20 ;  /* 0x00000000140772ca */ /* 0x004fe200000e0000 */
[----:B------:R-:W-:Y:S01]  /*1dc0*/  IMAD.MOV.U32 R20, RZ, RZ, 0x68 ;  /* 0x00000068ff147424 */ /* 0x000fe200078e00ff */
[----:B------:R-:W-:Y:S01]  /*1dd0*/  R2UR UR5, R16 ;  /* 0x00000000100572ca */ /* 0x000fe200000e0000 */
[----:B------:R-:W-:Y:S02]  /*1de0*/  IMAD.MOV.U32 R16, RZ, RZ, 0x70 ;  /* 0x00000070ff107424 */ /* 0x000fe400078e00ff */
[----:B------:R1:W-:Y:S10]  /*1df0*/  UTCHMMA tmem[UR9], gdesc[UR38], tmem[UR4], tmem[UR14], idesc[UR15], UPT ;  /* 0x00ff0e26090079ea */ /* 0x0003f4000b800004 */
[----:B------:R2:W-:Y:S01]  /*1e00*/  UTCHMMA tmem[UR10], gdesc[UR36], tmem[UR5], tmem[UR14], idesc[UR15], UPT ;  /* 0x00ff0e240a0079ea */ /* 0x0005e2000b800005 */
[----:B------:R2:W-:Y:S01]  /*1e10*/  UTCHMMA tmem[UR7], gdesc[UR34], tmem[UR4], tmem[UR14], idesc[UR15], UPT ;  /* 0x00ff0e22070079ea */ /* 0x0005e2000b800004 */
[----:B-1----:R-:W-:Y:S11]  /*1e20*/  R2UR UR9, R20 ;  /* 0x00000000140972ca */ /* 0x002ff600000e0000 */
[----:B------:R-:W-:Y:S02]  /*1e30*/  @!UPT UIADD3 URZ, UPT, UPT, URZ, URZ, URZ ;  /* 0x000000fffffff290 */ /* 0x000fe4000fffe0ff */
[----:B------:R2:W-:Y:S01]  /*1e40*/  UTCHMMA tmem[UR9], gdesc[UR32], tmem[UR5], tmem[UR14], idesc[UR15], UPT ;  /* 0x00ff0e20090079ea */ /* 0x0005e2000b800005 */
[----:B------:R-:W1:Y:S02]  /*1e50*/  SYNCS.PHASECHK.TRANS64.TRYWAIT P0, [UR23+0x70], R21 ;  /* 0x00007015ff0075a7 */ /* 0x000e640008001117 */
[----:B-12---:R-:W-:Y:S05]  /*1e60*/  @!P0 BRA `(.L_x_17) ;  /* 0x000000a400308947 */ /* 0x006fea0003800000 */
.L_x_82:
[----:B------:R-:W-:Y:S01]  /*1e70*/  UIADD3 UR6, UPT, UPT, UR6, 0x1, URZ ;  /* 0x0000000106067890 */ /* 0x000fe2000fffe0ff */
[----:B-1----:R-:W-:Y:S01]  /*1e80*/  IMAD.MOV.U32 R20, RZ, RZ, 0x100 ;  /* 0x00000100ff147424 */ /* 0x002fe200078e00ff */
[----:B------:R-:W-:Y:S01]  /*1e90*/  UIADD3 UR30, UPT, UPT, UR12, 0x300, URZ ;  /* 0x000003000c1e7890 */ /* 0x000fe2000fffe0ff */
[----:B------:R-:W-:Y:S01]  /*1ea0*/  R2UR UR10, R16 ;  /* 0x00000000100a72ca */ /* 0x000fe200000e0000 */
[----:B------:R-:W-:Y:S01]  /*1eb0*/  UISETP.NE.AND UP1, UPT, UR6, 0x3, UPT ;  /* 0x000000030600788c */ /* 0x000fe2000bf25270 */
[----:B------:R-:W-:Y:S01]  /*1ec0*/  IMAD.MOV.U32 R16, RZ, RZ, 0x100 ;  /* 0x00000100ff107424 */ /* 0x000fe200078e00ff */
[----:B------:R-:W-:Y:S01]  /*1ed0*/  UIADD3 UR28, UPT, UPT, UR12, 0x380, URZ ;  /* 0x000003800c1c7890 */ /* 0x000fe2000fffe0ff */
[----:B------:R-:W-:Y:S01]  /*1ee0*/  R2UR UR5, R20 ;  /* 0x00000000140572ca */ /* 0x000fe200000e0000 */
[----:B------:R-:W-:Y:S01]  /*1ef0*/  IMAD.MOV.U32 R20, RZ, RZ, 0x78 ;  /* 0x00000078ff147424 */ /* 0x000fe200078e00ff */
[----:B------:R-:W-:Y:S01]  /*1f00*/  USEL UR4, URZ, 0x1, UP1 ;  /* 0x00000001ff047887 */ /* 0x000fe20008800000 */
[----:B------:R-:W-:Y:S01]  /*1f10*/  R2UR UR9, R16 ;  /* 0x00000000100972ca */ /* 0x000fe200000e0000 */
[----:B------:R-:W-:Y:S02]  /*1f20*/  USEL UR58, UR6, URZ, UP1 ;  /* 0x000000ff063a7287 */ /* 0x000fe40008800000 */
[----:B------:R-:W-:Y:S01]  /*1f30*/  ULOP3.LUT UR60, UR8, UR4, URZ, 0x3c, !UPT ;  /* 0x00000004083c7292 */ /* 0x000fe2000f8e3cff */
[----:B------:R-:W-:Y:S01]  /*1f40*/  R2UR UR7, R20 ;  /* 0x00000000140772ca */ /* 0x000fe200000e0000 */
[----:B------:R-:W-:Y:S02]  /*1f50*/  ULEA UR59, UR58, UR67, 0x3 ;  /* 0x000000433a3b7291 */ /* 0x000fe4000f8e18ff */
[----:B------:R-:W-:Y:S01]  /*1f60*/  USHF.L.U32 UR4, UR60, 0x1f, URZ ;  /* 0x0000001f3c047899 */ /* 0x000fe200080006ff */
[----:B------:R-:W-:Y:S01]  /*1f70*/  UMOV UR14, 0x0 ;  /* 0x00000000000e7882 */ /* 0x000fe20000000000 */
[----:B------:R-:W-:Y:S01]  /*1f80*/  UMOV UR15, 0x8210490 ;  /* 0x08210490000f7882 */ /* 0x000fe20000000000 */
[----:B------:R-:W-:Y:S01]  /*1f90*/  UMOV UR31, 0x40004040 ;  /* 0x40004040001f7882 */ /* 0x000fe20000000000 */
[----:B------:R-:W-:Y:S02]  /*1fa0*/  UMOV UR29, 0x40004040 ;  /* 0x40004040001d7882 */ /* 0x000fe40000000000 */
[----:B------:R-:W-:Y:S01]  /*1fb0*/  IMAD.U32 R21, RZ, RZ, UR4 ;  /* 0x00000004ff157e24 */ /* 0x000fe2000f8e00ff */
[----:B------:R1:W-:Y:S03]  /*1fc0*/  UTCHMMA tmem[UR10], gdesc[UR30], tmem[UR5], tmem[UR14], idesc[UR15], UPT ;  /* 0x00ff0e1e0a0079ea */ /* 0x0003e6000b800005 */
[----:B------:R1:W-:Y:S01]  /*1fd0*/  UTCHMMA tmem[UR7], gdesc[UR28], tmem[UR9], tmem[UR14], idesc[UR15], UPT ;  /* 0x00ff0e1c070079ea */ /* 0x0003e2000b800009 */
[----:B------:R-:W2:Y:S02]  /*1fe0*/  SYNCS.PHASECHK.TRANS64.TRYWAIT P0, [UR59], R21 ;  /* 0x00000015ff0075a7 */ /* 0x000ea4000800113b */
[----:B-12---:R-:W-:Y:S05]  /*1ff0*/  @!P0 BRA `(.L_x_18) ;  /* 0x000000a000ec8947 */ /* 0x006fea0003800000 */
.L_x_84:
[----:B------:R-:W-:Y:S01]  /*2000*/  ULEA UR4, UR58, UR23, 0xf ;  /* 0x000000173a047291 */ /* 0x000fe2000f8e78ff */
[----:B------:R-:W-:Y:S01]  /*2010*/  MOV.SPILL R20, UR12 ;  /* 0x0000000c00147c02 */ /* 0x000fe20009000f00 */
[----:B------:R-:W-:Y:S01]  /*2020*/  UIADD3 UR6, UPT, UPT, UR56, -0x800, URZ ;  /* 0xfffff80038067890 */ /* 0x000fe2000fffe0ff */
[----:B-1----:R-:W-:Y:S01]  /*2030*/  IMAD.MOV.U32 R16, RZ, RZ, RZ ;  /* 0x000000ffff107224 */ /* 0x002fe200078e00ff */
[----:B------:R-:W-:Y:S01]  /*2040*/  UIADD3 UR4, UPT, UPT, UR4, 0x20c00, URZ ;  /* 0x00020c0004047890 */ /* 0x000fe2000fffe0ff */
[----:B------:R-:W-:Y:S01]  /*2050*/  MOV.SPILL R21, UR13 ;  /* 0x0000000d00157c02 */ /* 0x000fe20009000f00 */
[----:B------:R-:W-:Y:S02]  /*2060*/  UIADD3 UR8, UPT, UPT, UR52, -0x800, URZ ;  /* 0xfffff80034087890 */ /* 0x000fe4000fffe0ff */
[----:B------:R-:W-:Y:S01]  /*2070*/  USHF.R.U32.HI UR4, URZ, 0x4, UR4 ;  /* 0x00000004ff047899 */ /* 0x000fe20008011604 */
[C---:B------:R-:W-:Y:S01]  /*2080*/  R2UR UR14, R16.reuse ;  /* 0x00000000100e72ca */ /* 0x040fe200000e0000 */
[----:B------:R-:W-:Y:S01]  /*2090*/  UMOV UR12, 0x0 ;  /* 0x00000000000c7882 */ /* 0x000fe20000000000 */
[C---:B------:R-:W-:Y:S01]  /*20a0*/  R2UR UR15, R16.reuse ;  /* 0x00000000100f72ca */ /* 0x040fe200000e0000 */
[----:B------:R-:W-:Y:S01]  /*20b0*/  ULOP3.LUT UR4, UR4, 0x3fc0, URZ, 0xc0, !UPT ;  /* 0x00003fc004047892 */ /* 0x000fe2000f8ec0ff */
[C---:B------:R-:W-:Y:S01]  /*20c0*/  R2UR UR16, R16.reuse ;  /* 0x00000000101072ca */ /* 0x040fe200000e0000 */
[----:B------:R-:W-:Y:S01]  /*20d0*/  UMOV UR64, 0x0 ;  /* 0x0000000000407882 */ /* 0x000fe20000000000 */
[----:B------:R-:W-:Y:S01]  /*20e0*/  UMOV UR65, 0x8200490 ;  /* 0x0820049000417882 */ /* 0x000fe20000000000 */
[----:B------:R-:W-:Y:S01]  /*20f0*/  ULOP3.LUT UR10, UR4, 0x10000, URZ, 0xfc, !UPT ;  /* 0x00010000040a7892 */ /* 0x000fe2000f8efcff */
[C---:B------:R-:W-:Y:S01]  /*2100*/  R2UR UR63, R16.reuse ;  /* 0x00000000103f72ca */ /* 0x040fe200000e0000 */
[----:B------:R-:W-:Y:S02]  /*2110*/  UIADD3 UR4, UPT, UPT, UR54, -0x800, URZ ;  /* 0xfffff80036047890 */ /* 0x000fe4000fffe0ff */
[----:B------:R-:W-:Y:S02]  /*2120*/  UIADD3 UR26, UPT, UPT, UR10, 0x2, URZ ;  /* 0x000000020a1a7890 */ /* 0x000fe4000fffe0ff */
[----:B------:R-:W-:Y:S02]  /*2130*/  UIADD3 UR24, UPT, UPT, UR10, 0x4, URZ ;  /* 0x000000040a187890 */ /* 0x000fe4000fffe0ff */
[----:B------:R-:W-:Y:S02]  /*2140*/  UIADD3 UR20, UPT, UPT, UR10, 0x6, URZ ;  /* 0x000000060a147890 */ /* 0x000fe4000fffe0ff */
[----:B------:R-:W-:Y:S01]  /*2150*/  UIADD3 UR18, UPT, UPT, UR10, 0x400, URZ ;  /* 0x000004000a127890 */ /* 0x000fe2000fffe0ff */
[----:B------:R-:W-:Y:S01]  /*2160*/  UMOV UR7, UR57 ;  /* 0x0000003900077c82 */ /* 0x000fe20008000000 */
[----:B------:R-:W-:Y:S01]  /*2170*/  UMOV UR11, 0x40004040 ;  /* 0x40004040000b7882 */ /* 0x000fe20000000000 */
[----:B------:R-:W-:Y:S01]  /*2180*/  UMOV UR5, UR55 ;  /* 0x0000003700057c82 */ /* 0x000fe20008000000 */
[----:B------:R1:W-:Y:S01]  /*2190*/  UTCHMMA gdesc[UR6], gdesc[UR10], tmem[UR14], tmem[UR64], idesc[UR65], !UPT ;  /* 0x00ff400a060075ea */ /* 0x0003e2000f80000e */
[----:B------:R-:W-:Y:S01]  /*21a0*/  UMOV UR27, 0x40004040 ;  /* 0x40004040001b7882 */ /* 0x000fe20000000000 */
[----:B------:R-:W-:Y:S01]  /*21b0*/  UMOV UR9, UR53 ;  /* 0x0000003500097c82 */ /* 0x000fe20008000000 */
[----:B------:R2:W-:Y:S01]  /*21c0*/  UTCHMMA gdesc[UR4], gdesc[UR26], tmem[UR15], tmem[UR64], idesc[UR65], UPT ;  /* 0x00ff401a040075ea */ /* 0x0005e2000b80000f */
[----:B------:R-:W-:Y:S01]  /*21d0*/  UMOV UR25, 0x40004040 ;  /* 0x4000404000197882 */ /* 0x000fe20000000000 */
[----:B------:R-:W-:Y:S01]  /*21e0*/  UMOV UR13, 0x8200490 ;  /* 0x08200490000d7882 */ /* 0x000fe20000000000 */
[----:B------:R3:W-:Y:S01]  /*21f0*/  UTCHMMA gdesc[UR8], gdesc[UR24], tmem[UR16], tmem[UR64], idesc[UR65], UPT ;  /* 0x00ff4018080075ea */ /* 0x0007e2000b800010 */
[----:B------:R-:W-:Y:S01]  /*2200*/  UMOV UR21, 0x40004040 ;  /* 0x4000404000157882 */ /* 0x000fe20000000000 */
[----:B------:R-:W-:Y:S01]  /*2210*/  UMOV UR19, 0x40004040 ;  /* 0x4000404000137882 */ /* 0x000fe20000000000 */
[----:B------:R-:W-:Y:S01]  /*2220*/  UMOV UR17, 0x40004040 ;  /* 0x4000404000117882 */ /* 0x000fe20000000000 */
[----:B-1----:R-:W-:Y:S01]  /*2230*/  UIADD3 UR6, UPT, UPT, UR50, -0x800, URZ ;  /* 0xfffff80032067890 */ /* 0x002fe2000fffe0ff */
[----:B------:R-:W-:Y:S01]  /*2240*/  UMOV UR7, UR51 ;  /* 0x0000003300077c82 */ /* 0x000fe20008000000 */
[----:B--2---:R-:W-:Y:S01]  /*2250*/  UIADD3 UR4, UPT, UPT, UR48, -0x800, URZ ;  /* 0xfffff80030047890 */ /* 0x004fe2000fffe0ff */
[----:B------:R-:W-:Y:S01]  /*2260*/  UMOV UR5, UR49 ;  /* 0x0000003100057c82 */ /* 0x000fe20008000000 */
[----:B---3--:R-:W-:Y:S01]  /*2270*/  UIADD3 UR8, UPT, UPT, UR46, -0x800, URZ ;  /* 0xfffff8002e087890 */ /* 0x008fe2000fffe0ff */
[C---:B------:R-:W-:Y:S01]  /*2280*/  R2UR UR64, R16.reuse ;  /* 0x00000000104072ca */ /* 0x040fe200000e0000 */
[----:B------:R-:W-:Y:S03]  /*2290*/  UIADD3 UR16, UPT, UPT, UR10, 0x402, URZ ;  /* 0x000004020a107890 */ /* 0x000fe6000fffe0ff */
[----:B------:R1:W-:Y:S01]  /*22a0*/  UTCHMMA gdesc[UR6], gdesc[UR20], tmem[UR14], tmem[UR12], idesc[UR13], UPT ;  /* 0x00ff0c14060075ea */ /* 0x0003e2000b80000e */
[----:B------:R-:W-:Y:S01]  /*22b0*/  UMOV UR9, UR47 ;  /* 0x0000002f00097c82 */ /* 0x000fe20008000000 */
[----:B------:R-:W-:Y:S01]  /*22c0*/  R2UR UR65, R16 ;  /* 0x00000000104172ca */ /* 0x000fe200000e0000 */
[----:B------:R2:W-:Y:S01]  /*22d0*/  UTCHMMA gdesc[UR4], gdesc[UR18], tmem[UR15], tmem[UR12], idesc[UR13], UPT ;  /* 0x00ff0c12040075ea */ /* 0x0005e2000b80000f */
[----:B------:R-:W-:Y:S02]  /*22e0*/  IMAD.MOV.U32 R16, RZ, RZ, 0xc0 ;  /* 0x000000c0ff107424 */ /* 0x000fe400078e00ff */
[----:B------:R3:W-:Y:S01]  /*22f0*/  UTCHMMA gdesc[UR8], gdesc[UR16], tmem[UR63], tmem[UR12], idesc[UR13], UPT ;  /* 0x00ff0c10080075ea */ /* 0x0007e2000b80003f */
[----:B-1----:R-:W-:Y:S02]  /*2300*/  UIADD3 UR6, UPT, UPT, UR44, -0x800, URZ ;  /* 0xfffff8002c067890 */ /* 0x002fe4000fffe0ff */
[----:B------:R-:W-:Y:S01]  /*2310*/  UIADD3 UR14, UPT, UPT, UR10, 0x404, URZ ;  /* 0x000004040a0e7890 */ /* 0x000fe2000fffe0ff */
[----:B------:R-:W-:Y:S01]  /*2320*/  UMOV UR7, UR45 ;  /* 0x0000002d00077c82 */ /* 0x000fe20008000000 */
[----:B--2---:R-:W-:Y:S01]  /*2330*/  UMOV UR15, 0x40004040 ;  /* 0x40004040000f7882 */ /* 0x004fe20000000000 */
[----:B------:R-:W-:Y:S02]  /*2340*/  UIADD3 UR4, UPT, UPT, UR10, 0x406, URZ ;  /* 0x000004060a047890 */ /* 0x000fe4000fffe0ff */
[----:B---3--:R-:W-:Y:S01]  /*2350*/  UIADD3 UR8, UPT, UPT, UR42, -0x800, URZ ;  /* 0xfffff8002a087890 */ /* 0x008fe2000fffe0ff */
[----:B------:R-:W-:Y:S03]  /*2360*/  UMOV UR9, UR43 ;  /* 0x0000002b00097c82 */ /* 0x000fe60008000000 */
[----:B------:R1:W-:Y:S01]  /*2370*/  UTCHMMA gdesc[UR6], gdesc[UR14], tmem[UR64], tmem[UR12], idesc[UR13], UPT ;  /* 0x00ff0c0e060075ea */ /* 0x0003e2000b800040 */
[----:B------:R-:W-:Y:S01]  /*2380*/  UMOV UR5, 0x40004040 ;  /* 0x4000404000057882 */ /* 0x000fe20000000000 */
[----:B-1----:R-:W-:Y:S01]  /*2390*/  R2UR.FILL UR12, R20 ;  /* 0x00000000140c72ca */ /* 0x002fe200004e0000 */
[----:B------:R-:W-:Y:S01]  /*23a0*/  IMAD.U32 R20, RZ, RZ, UR22 ;  /* 0x00000016ff147e24 */ /* 0x000fe2000f8e00ff */
[----:B------:R-:W-:Y:S01]  /*23b0*/  UMOV UR6, 0x0 ;  /* 0x0000000000067882 */ /* 0x000fe20000000000 */
[----:B------:R-:W-:Y:S01]  /*23c0*/  UMOV UR7, 0x8200490 ;  /* 0x0820049000077882 */ /* 0x000fe20000000000 */
[----:B------:R-:W-:Y:S01]  /*23d0*/  R2UR.FILL UR13, R21 ;  /* 0x00000000150d72ca */ /* 0x000fe200004e0000 */
[----:B------:R1:W-:Y:S01]  /*23e0*/  UTCHMMA gdesc[UR8], gdesc[UR4], tmem[UR65], tmem[UR6], idesc[UR7], UPT ;  /* 0x00ff0604080075ea */ /* 0x0003e2000b800041 */
[----:B------:R1:W-:Y:S01]  /*23f0*/  UTCBAR [UR70], URZ ;  /* 0x000000ff460073e9 */ /* 0x0003e200080000ff */
[----:B------:R-:W2:Y:S02]  /*2400*/  SYNCS.PHASECHK.TRANS64.TRYWAIT P0, [UR23+0x68], R20 ;  /* 0x00006814ff0075a7 */ /* 0x000ea40008001117 */
[----:B-12---:R-:W-:Y:S10]  /*2410*/  @!P0 BRA `(.L_x_19) ;  /* 0x000000a000048947 */ /* 0x006ff40003800000 */
.L_x_86:
[----:B------:R-:W-:Y:S01]  /*2420*/  R2UR UR64, R16 ;  /* 0x00000000104072ca */ /* 0x000fe200000e0000 */
[----:B-1----:R-:W-:Y:S01]  /*2430*/  IMAD.MOV.U32 R20, RZ, RZ, 0x180 ;  /* 0x00000180ff147424 */ /* 0x002fe200078e00ff */
[----:B------:R-:W-:Y:S01]  /*2440*/  UMOV UR6, 0x0 ;  /* 0x0000000000067882 */ /* 0x000fe20000000000 */
[----:B------:R-:W-:Y:S01]  /*2450*/  IMAD.U32 R21, RZ, RZ, UR22 ;  /* 0x00000016ff157e24 */ /* 0x000fe2000f8e00ff */
[----:B------:R-:W-:Y:S01]  /*2460*/  UMOV UR7, 0x8210490 ;  /* 0x0821049000077882 */ /* 0x000fe20000000000 */
[----:B------:R-:W-:Y:S01]  /*2470*/  UMOV UR65, 0x8210490 ;  /* 0x0821049000417882 */ /* 0x000fe20000000000 */
[----:B------:R-:W-:Y:S01]  /*2480*/  R2UR UR63, R20 ;  /* 0x00000000143f72ca */ /* 0x000fe200000e0000 */
[----:B------:R-:W-:Y:S02]  /*2490*/  IMAD.MOV.U32 R20, RZ, RZ, 0xc8 ;  /* 0x000000c8ff147424 */ /* 0x000fe400078e00ff */
[----:B------:R-:W-:Y:S03]  /*24a0*/  IMAD.MOV.U32 R16, RZ, RZ, 0x180 ;  /* 0x00000180ff107424 */ /* 0x000fe600078e00ff */
[----:B------:R-:W-:Y:S01]  /*24b0*/  R2UR UR8, R20 ;  /* 0x00000000140872ca */ /* 0x000fe200000e0000 */
[----:B------:R-:W-:Y:S01]  /*24c0*/  IMAD.MOV.U32 R20, RZ, RZ, 0xd0 ;  /* 0x000000d0ff147424 */ /* 0x000fe200078e00ff */
[----:B------:R-:W-:Y:S05]  /*24d0*/  R2UR UR9, R16 ;  /* 0x00000000100972ca */ /* 0x000fea00000e0000 */
[----:B------:R1:W-:Y:S08]  /*24e0*/  UTCHMMA tmem[UR64], gdesc[UR12], tmem[UR63], tmem[UR6], idesc[UR7], UP0 ;  /* 0x00ff060c400079ea */ /* 0x0003f0000800003f */
[----:B------:R2:W-:Y:S01]  /*24f0*/  UTCHMMA tmem[UR8], gdesc[UR40], tmem[UR9], tmem[UR6], idesc[UR7], UPT ;  /* 0x00ff0628080079ea */ /* 0x0005e2000b800009 */
[----:B-1----:R-:W-:Y:S01]  /*2500*/  UMOV UR12, 0x0 ;  /* 0x00000000000c7882 */ /* 0x002fe20000000000 */
[----:B------:R-:W-:Y:S01]  /*2510*/  UMOV UR13, 0x8210490 ;  /* 0x08210490000d7882 */ /* 0x000fe20000000000 */
[----:B------:R-:W-:Y:S01]  /*2520*/  UMOV UR64, 0x0 ;  /* 0x0000000000407882 */ /* 0x000fe20000000000 */
[----:B--2---:R-:W-:Y:S01]  /*2530*/  R2UR UR6, R20 ;  /* 0x00000000140672ca */ /* 0x004fe200000e0000 */
[----:B------:R-:W-:Y:S01]  /*2540*/  IMAD.MOV.U32 R20, RZ, RZ, 0xd8 ;  /* 0x000000d8ff147424 */ /* 0x000fe200078e00ff */
[----:B------:R-:W-:Y:S11]  /*2550*/  R2UR UR7, R16 ;  /* 0x00000000100772ca */ /* 0x000ff600000e0000 */
[----:B------:R-:W-:Y:S02]  /*2560*/  @!UPT UIADD3 URZ, UPT, UPT, URZ, URZ, URZ ;  /* 0x000000fffffff290 */ /* 0x000fe4000fffe0ff */
[----:B------:R1:W-:Y:S02]  /*2570*/  UTCHMMA tmem[UR6], gdesc[UR38], tmem[UR7], tmem[UR12], idesc[UR13], UPT ;  /* 0x00ff0c26060079ea */ /* 0x0003e4000b800007 */
[----:B-1----:R-:W-:Y:S01]  /*2580*/  R2UR UR12, R20 ;  /* 0x00000000140c72ca */ /* 0x002fe200000e0000 */
[----:B------:R-:W-:Y:S01]  /*2590*/  IMAD.MOV.U32 R20, RZ, RZ, 0xe0 ;  /* 0x000000e0ff147424 */ /* 0x000fe200078e00ff */
[----:B------:R-:W-:Y:S04]  /*25a0*/  R2UR UR13, R16 ;  /* 0x00000000100d72ca */ /* 0x000fe800000e0000 */
[----:B------:R-:W-:Y:S01]  /*25b0*/  R2UR UR8, R20 ;  /* 0x00000000140872ca */ /* 0x000fe200000e0000 */
[----:B------:R-:W-:Y:S05]  /*25c0*/  IMAD.MOV.U32 R20, RZ, RZ, 0xe8 ;  /* 0x000000e8ff147424 */ /* 0x000fea00078e00ff */
[----:B------:R-:W-:Y:S03]  /*25d0*/  R2UR UR6, R20 ;  /* 0x00000000140672ca */ /* 0x000fe600000e0000 */
[----:B------:R1:W-:Y:S04]  /*25e0*/  UTCHMMA tmem[UR12], gdesc[UR36], tmem[UR13], tmem[UR64], idesc[UR65], UPT ;  /* 0x00ff40240c0079ea */ /* 0x0003e8000b80000d */
[----:B------:R1:W-:Y:S06]  /*25f0*/  UTCHMMA tmem[UR8], gdesc[UR34], tmem[UR9], tmem[UR64], idesc[UR65], UPT ;  /* 0x00ff4022080079ea */ /* 0x0003ec000b800009 */
[----:B------:R1:W-:Y:S01]  /*2600*/  UTCHMMA tmem[UR6], gdesc[UR32], tmem[UR7], tmem[UR64], idesc[UR65], UPT ;  /* 0x00ff4020060079ea */ /* 0x0003e2000b800007 */
[----:B------:R-:W2:Y:S02]  /*2610*/  SYNCS.PHASECHK.TRANS64.TRYWAIT P0, [UR23+0x78], R21 ;  /* 0x00007815ff0075a7 */ /* 0x000ea40008001117 */
[----:B-12---:R-:W-:Y:S05]  /*2620*/  @!P0 BRA `(.L_x_20) ;  /* 0x0000009c00a08947 */ /* 0x006fea0003800000 */
.L_x_88:
[----:B------:R-:W-:Y:S01]  /*2630*/  UIADD3 UR62, UPT, UPT, UR62, 0x1, URZ ;  /* 0x000000013e3e7890 */ /* 0x000fe2000fffe0ff */
[----:B------:R-:W-:Y:S01]  /*2640*/  R2UR UR32, R14 ;  /* 0x000000000e2072ca */ /* 0x000fe200000e0000 */
[----:B------:R-:W-:Y:S01]  /*2650*/  ULOP3.LUT UR66, UR66, 0x1, URZ, 0x3c, !UPT ;  /* 0x0000000142427892 */ /* 0x000fe2000f8e3cff */
[----:B------:R-:W-:Y:S01]  /*2660*/  R2UR UR13, R15 ;  /* 0x000000000f0d72ca */ /* 0x000fe200000e0000 */
[----:B------:R-:W-:Y:S01]  /*2670*/  UMOV UR8, 0x0 ;  /* 0x0000000000087882 */ /* 0x000fe20000000000 */
[----:B------:R-:W-:Y:S01]  /*2680*/  UMOV UR9, 0x8210490 ;  /* 0x0821049000097882 */ /* 0x000fe20000000000 */
[----:B------:R-:W-:Y:S01]  /*2690*/  R2UR UR12, R12 ;  /* 0x000000000c0c72ca */ /* 0x000fe200000e0000 */
[----:B------:R-:W-:Y:S01]  /*26a0*/  UMOV UR6, 0x0 ;  /* 0x0000000000067882 */ /* 0x000fe20000000000 */
[----:B------:R-:W-:Y:S01]  /*26b0*/  UMOV UR7, 0x8210490 ;  /* 0x0821049000077882 */ /* 0x000fe20000000000 */
[----:B------:R-:W-:Y:S01]  /*26c0*/  R2UR UR22, R11 ;  /* 0x000000000b1672ca */ /* 0x000fe200000e0000 */
[----:B------:R-:W-:Y:S01]  /*26d0*/  UMOV UR34, 0x0 ;  /* 0x0000000000227882 */ /* 0x000fe20000000000 */
[----:B------:R-:W-:Y:S01]  /*26e0*/  UMOV UR35, 0x8200490 ;  /* 0x0820049000237882 */ /* 0x000fe20000000000 */
[----:B------:R-:W-:Y:S01]  /*26f0*/  UMOV UR36, 0x0 ;  /* 0x0000000000247882 */ /* 0x000fe20000000000 */
[----:B------:R-:W-:Y:S03]  /*2700*/  UMOV UR37, 0x8200490 ;  /* 0x0820049000257882 */ /* 0x000fe60000000000 */
[----:B------:R2:W-:Y:S02]  /*2710*/  UTCHMMA tmem[UR13], gdesc[UR30], tmem[UR32], tmem[UR8], idesc[UR9], UPT ;  /* 0x00ff081e0d0079ea */ /* 0x0005e4000b800020 */
[----:B--2---:R-:W-:Y:S02]  /*2720*/  R2UR UR8, R13 ;  /* 0x000000000d0872ca */ /* 0x004fe400000e0000 */
[----:B------:R-:W-:Y:S02]  /*2730*/  R2UR UR9, R10 ;  /* 0x000000000a0972ca */ /* 0x000fe400000e0000 */
[----:B------:R-:W-:Y:S09]  /*2740*/  R2UR UR13, R8 ;  /* 0x00000000080d72ca */ /* 0x000ff200000e0000 */
[----:B------:R2:W-:Y:S02]  /*2750*/  UTCHMMA tmem[UR8], gdesc[UR28], tmem[UR12], tmem[UR6], idesc[UR7], UPT ;  /* 0x00ff061c080079ea */ /* 0x0005e4000b80000c */
[----:B--2---:R-:W-:Y:S01]  /*2760*/  UIADD3 UR6, UPT, UPT, UR61, 0x18, URZ ;  /* 0x000000183d067890 */ /* 0x004fe2000fffe0ff */
[----:B------:R-:W-:Y:S02]  /*2770*/  R2UR UR7, R9 ;  /* 0x00000000090772ca */ /* 0x000fe400000e0000 */
[----:B------:R-:W-:Y:S02]  /*2780*/  R2UR UR8, R7 ;  /* 0x00000000070872ca */ /* 0x000fe400000e0000 */
[----:B------:R-:W-:Y:S04]  /*2790*/  R2UR UR12, R6 ;  /* 0x00000000060c72ca */ /* 0x000fe800000e0000 */
[----:B------:R2:W-:Y:S01]  /*27a0*/  UTCBAR [UR6], URZ ;  /* 0x000000ff060073e9 */ /* 0x0005e200080000ff */
[----:B------:R3:W-:Y:S01]  /*27b0*/  UTCHMMA gdesc[UR56], gdesc[UR10], tmem[UR22], tmem[UR34], idesc[UR35], !UPT ;  /* 0x00ff220a380075ea */ /* 0x0007e2000f800016 */
[----:B------:R4:W-:Y:S03]  /*27c0*/  UTCHMMA gdesc[UR54], gdesc[UR26], tmem[UR9], tmem[UR36], idesc[UR37], UPT ;  /* 0x00ff241a360075ea */ /* 0x0009e6000b800009 */
[----:B------:R5:W-:Y:S01]  /*27d0*/  UTCHMMA gdesc[UR52], gdesc[UR24], tmem[UR7], tmem[UR34], idesc[UR35], UPT ;  /* 0x00ff2218340075ea */ /* 0x000be2000b800007 */
[----:B------:R-:W-:Y:S01]  /*27e0*/  UTCHMMA gdesc[UR50], gdesc[UR20], tmem[UR13], tmem[UR36], idesc[UR37], UPT ;  /* 0x00ff2414320075ea */ /* 0x000fe2000b80000d */
[----:B------:R1:W-:Y:S02]  /*27f0*/  UTCHMMA gdesc[UR48], gdesc[UR18], tmem[UR8], tmem[UR34], idesc[UR35], UPT ;  /* 0x00ff2212300075ea */ /* 0x0003e4000b800008 */
[----:B------:R-:W-:Y:S01]  /*2800*/  UTCHMMA gdesc[UR46], gdesc[UR16], tmem[UR12], tmem[UR76], idesc[UR77], UPT ;  /* 0x00ff4c102e0075ea */ /* 0x000fe2000b80000c */
[----:B--2---:R-:W-:Y:S01]  /*2810*/  UIADD3 UR6, UPT, UPT, UR58, 0x1, URZ ;  /* 0x000000013a067890 */ /* 0x004fe2000fffe0ff */
[----:B---3--:R-:W-:Y:S03]  /*2820*/  R2UR UR10, R5 ;  /* 0x00000000050a72ca */ /* 0x008fe600000e0000 */
[----:B------:R-:W-:Y:S01]  /*2830*/  UISETP.NE.AND UP0, UPT, UR6, 0x3, UPT ;  /* 0x000000030600788c */ /* 0x000fe2000bf05270 */
[----:B----4-:R-:W-:Y:S01]  /*2840*/  R2UR UR9, R4 ;  /* 0x00000000040972ca */ /* 0x010fe200000e0000 */
[----:B-----5:R-:W-:Y:S02]  /*2850*/  UIADD3 UR7, UPT, UPT, UR59, 0x18, URZ ;  /* 0x000000183b077890 */ /* 0x020fe4000fffe0ff */
[----:B-1----:R-:W-:Y:S02]  /*2860*/  USEL UR8, URZ, 0x1, UP0 ;  /* 0x00000001ff087887 */ /* 0x002fe40008000000 */
[----:B------:R-:W-:Y:S02]  /*2870*/  USEL UR6, UR6, URZ, UP0 ;  /* 0x000000ff06067287 */ /* 0x000fe40008000000 */
[----:B------:R-:W-:Y:S02]  /*2880*/  UISETP.NE.AND UP0, UPT, UR62, UR68, UPT ;  /* 0x000000443e00728c */ /* 0x000fe4000bf05270 */
[----:B------:R-:W-:Y:S01]  /*2890*/  ULOP3.LUT UR8, UR60, UR8, URZ, 0x3c, !UPT ;  /* 0x000000083c087292 */ /* 0x000fe2000f8e3cff */
[----:B------:R-:W-:Y:S03]  /*28a0*/  UTCHMMA gdesc[UR44], gdesc[UR14], tmem[UR10], tmem[UR74], idesc[UR75], UPT ;  /* 0x00ff4a0e2c0075ea */ /* 0x000fe6000b80000a */
[----:B------:R1:W-:Y:S01]  /*28b0*/  UTCHMMA gdesc[UR42], gdesc[UR4], tmem[UR9], tmem[UR72], idesc[UR73], UPT ;  /* 0x00ff48042a0075ea */ /* 0x0003e2000b800009 */
[----:B------:R3:W-:Y:S01]  /*28c0*/  UTCBAR [UR69], URZ ;  /* 0x000000ff450073e9 */ /* 0x0007e200080000ff */
[----:B------:R3:W-:Y:S01]  /*28d0*/  UTCBAR [UR7], URZ ;  /* 0x000000ff070073e9 */ /* 0x0007e200080000ff */
[----:B-1----:R-:W-:Y:S01]  /*28e0*/  UMOV UR4, 0x1 ;  /* 0x0000000100047882 */ /* 0x002fe20000000000 */
[----:B------:R-:W-:Y:S05]  /*28f0*/  BRA.U UP0, `(.L_x_21) ;  /* 0xfffffff100787547 */ /* 0x000fea000b83ffff */
.L_x_14:
[----:B---3--:R-:W-:Y:S02]  /*2900*/  UIADD3 UR7, UPT, UPT, UR23, 0x10, URZ ;  /* 0x0000001017077890 */ /* 0x008fe4000fffe0ff */
[----:B------:R-:W-:Y:S02]  /*2910*/  UISETP.NE.U32.AND UP0, UPT, UR4, URZ, UPT ;  /* 0x000000ff0400728c */ /* 0x000fe4000bf05070 */
[----:B--2---:R-:W-:Y:S02]  /*2920*/  UIADD3 UR5, UPT, UPT, UR23, 0x18, URZ ;  /* 0x0000001817057890 */ /* 0x004fe4000fffe0ff */
[----:B------:R-:W-:-:S03]  /*2930*/  USHF.L.U32 UR4, UR8, 0x1f, URZ ;  /* 0x0000001f08047899 */ /* 0x000fc600080006ff */
[----:B------:R1:W-:Y:S03]  /*2940*/  UTCBAR [UR7], URZ ;  /* 0x000000ff070073e9 */ /* 0x0003e600080000ff */
[----:B------:R-:W-:Y:S01]  /*2950*/  MOV R4, UR4 ;  /* 0x0000000400047c02 */ /* 0x000fe20008000f00 */
[----:B------:R2:W-:Y:S01]  /*2960*/  UTCBAR [UR5], URZ ;  /* 0x000000ff050073e9 */ /* 0x0005e200080000ff */
[----:B-1----:R-:W-:-:S09]  /*2970*/  ULEA UR7, UR6, UR23, 0x3 ;  /* 0x0000001706077291 */ /* 0x002fd2000f8e18ff */
[----:B------:R-:W1:Y:S02]  /*2980*/  SYNCS.PHASECHK.TRANS64.TRYWAIT P0, [UR7+0x20], R4 ;  /* 0x00002004ff0075a7 */ /* 0x000e640008001107 */
[----:B-12---:R-:W-:Y:S05]  /*2990*/  @!P0 BRA `(.L_x_22) ;  /* 0x0000009800e48947 */ /* 0x006fea0003800000 */
.L_x_90:
[----:B------:R-:W-:Y:S01]  /*29a0*/  USHF.L.U32 UR4, UR66, 0x1f, URZ ;  /* 0x0000001f42047899 */ /* 0x000fe200080006ff */
[----:B------:R-:W-:Y:S01]  /*29b0*/  HFMA2 R5, -RZ, RZ, 0, 3.814697265625e-06 ;  /* 0x00000040ff057431 */ /* 0x000fe200000001ff */
[----:B------:R-:W-:Y:S01]  /*29c0*/  ULEA UR5, UR6, UR23, 0xf ;  /* 0x0000001706057291 */ /* 0x000fe2000f8e78ff */
[----:B-1----:R-:W-:-:S03]  /*29d0*/  MOV R4, 0x100 ;  /* 0x0000010000047802 */ /* 0x002fc60000000f00 */
[----:B------:R-:W-:Y:S01]  /*29e0*/  MOV R6, UR4 ;  /* 0x0000000400067c02 */ /* 0x000fe20008000f00 */
[----:B------:R-:W-:-:S03]  /*29f0*/  UIADD3 UR5, UPT, UPT, UR5, 0x20c00, URZ ;  /* 0x00020c0005057890 */ /* 0x000fc6000fffe0ff */
[----:B------:R-:W1:Y:S01]  /*2a00*/  SYNCS.PHASECHK.TRANS64.TRYWAIT P0, [UR23+0x60], R6 ;  /* 0x00006006ff0075a7 */ /* 0x000e620008001117 */
[----:B------:R-:W-:-:S04]  /*2a10*/  USHF.R.U32.HI UR5, URZ, 0x4, UR5 ;  /* 0x00000004ff057899 */ /* 0x000fc80008011605 */
[----:B------:R-:W-:-:S04]  /*2a20*/  ULOP3.LUT UR5, UR5, 0x3fc0, URZ, 0xc0, !UPT ;  /* 0x00003fc005057892 */ /* 0x000fc8000f8ec0ff */
[----:B------:R-:W-:Y:S01]  /*2a30*/  ULOP3.LUT UR5, UR5, 0x4000000, URZ, 0xfc, !UPT ;  /* 0x0400000005057892 */ /* 0x000fe2000f8efcff */
[----:B-1----:R-:W-:Y:S11]  /*2a40*/  @!P0 BRA `(.L_x_23) ;  /* 0x0000009800d88947 */ /* 0x002ff60003800000 */
.L_x_92:
[----:B------:R-:W-:Y:S01]  /*2a50*/  R2UR UR12, R5 ;  /* 0x00000000050c72ca */ /* 0x000fe200000e0000 */
[----:B------:R-:W-:Y:S01]  /*2a60*/  IMAD.MOV.U32 R5, RZ, RZ, 0x48 ;  /* 0x00000048ff057424 */ /* 0x000fe200078e00ff */
[----:B------:R-:W-:Y:S01]  /*2a70*/  R2UR UR13, R4 ;  /* 0x00000000040d72ca */ /* 0x000fe200000e0000 */
[----:B------:R-:W-:Y:S01]  /*2a80*/  IMAD.MOV.U32 R4, RZ, RZ, 0x100 ;  /* 0x00000100ff047424 */ /* 0x000fe200078e00ff */
[----:B------:R-:W-:Y:S01]  /*2a90*/  UMOV UR10, 0x0 ;  /* 0x00000000000a7882 */ /* 0x000fe20000000000 */
[----:B------:R-:W-:Y:S01]  /*2aa0*/  UMOV UR11, 0x8210490 ;  /* 0x08210490000b7882 */ /* 0x000fe20000000000 */
[----:B------:R-:W-:Y:S01]  /*2ab0*/  R2UR UR9, R5 ;  /* 0x00000000050972ca */ /* 0x000fe200000e0000 */
[----:B------:R-:W-:Y:S01]  /*2ac0*/  UMOV UR26, UR5 ;  /* 0x00000005001a7c82 */ /* 0x000fe20008000000 */
[----:B------:R-:W-:Y:S01]  /*2ad0*/  UMOV UR27, 0x40004040 ;  /* 0x40004040001b7882 */ /* 0x000fe20000000000 */
[----:B------:R-:W-:Y:S01]  /*2ae0*/  IMAD.MOV.U32 R5, RZ, RZ, 0x50 ;  /* 0x00000050ff057424 */ /* 0x000fe200078e00ff */
[----:B------:R-:W-:Y:S01]  /*2af0*/  UIADD3 UR24, UPT, UPT, UR5, 0x80, URZ ;  /* 0x0000008005187890 */ /* 0x000fe2000fffe0ff */
[----:B-1----:R-:W-:Y:S01]  /*2b00*/  IMAD.U32 R6, RZ, RZ, UR4 ;  /* 0x00000004ff067e24 */ /* 0x002fe2000f8e00ff */
[----:B------:R-:W-:Y:S01]  /*2b10*/  UIADD3 UR20, UPT, UPT, UR5, 0x100, URZ ;  /* 0x0000010005147890 */ /* 0x000fe2000fffe0ff */
[----:B------:R-:W-:-:S02]  /*2b20*/  UMOV UR28, 0x0 ;  /* 0x00000000001c7882 */ /* 0x000fc40000000000 */
[----:B------:R1:W-:Y:S01]  /*2b30*/  UTCHMMA tmem[UR12], gdesc[UR26], tmem[UR13], tmem[UR10], idesc[UR11], UP0 ;  /* 0x00ff0a1a0c0079ea */ /* 0x0003e2000800000d */
[----:B------:R-:W-:Y:S01]  /*2b40*/  UMOV UR29, 0x8210490 ;  /* 0x08210490001d7882 */ /* 0x000fe20000000000 */
[----:B------:R-:W-:Y:S01]  /*2b50*/  UMOV UR25, 0x40004040 ;  /* 0x4000404000197882 */ /* 0x000fe20000000000 */
[----:B------:R-:W-:Y:S01]  /*2b60*/  UMOV UR21, 0x40004040 ;  /* 0x4000404000157882 */ /* 0x000fe20000000000 */
[----:B------:R-:W-:Y:S02]  /*2b70*/  UIADD3 UR18, UPT, UPT, UR5, 0x180, URZ ;  /* 0x0000018005127890 */ /* 0x000fe4000fffe0ff */
[----:B------:R-:W-:Y:S02]  /*2b80*/  UIADD3 UR16, UPT, UPT, UR5, 0x200, URZ ;  /* 0x0000020005107890 */ /* 0x000fe4000fffe0ff */
[----:B------:R-:W-:Y:S01]  /*2b90*/  UIADD3 UR14, UPT, UPT, UR5, 0x280, URZ ;  /* 0x00000280050e7890 */ /* 0x000fe2000fffe0ff */
[----:B------:R-:W-:Y:S01]  /*2ba0*/  UMOV UR19, 0x40004040 ;  /* 0x4000404000137882 */ /* 0x000fe20000000000 */
[----:B------:R-:W-:Y:S01]  /*2bb0*/  UMOV UR17, 0x40004040 ;  /* 0x4000404000117882 */ /* 0x000fe20000000000 */
[----:B------:R-:W-:Y:S01]  /*2bc0*/  UMOV UR15, 0x40004040 ;  /* 0x40004040000f7882 */ /* 0x000fe20000000000 */
[----:B-1----:R-:W-:-:S02]  /*2bd0*/  R2UR UR10, R4 ;  /* 0x00000000040a72ca */ /* 0x002fc400000e0000 */
[----:B------:R-:W-:Y:S01]  /*2be0*/  R2UR UR11, R5 ;  /* 0x00000000050b72ca */ /* 0x000fe200000e0000 */
[----:B------:R-:W-:Y:S01]  /*2bf0*/  IMAD.MOV.U32 R5, RZ, RZ, 0x58 ;  /* 0x00000058ff057424 */ /* 0x000fe200078e00ff */
[----:B------:R-:W-:-:S04]  /*2c00*/  R2UR UR12, R4 ;  /* 0x00000000040c72ca */ /* 0x000fc800000e0000 */
[----:B------:R-:W-:Y:S01]  /*2c10*/  R2UR UR13, R5 ;  /* 0x00000000050d72ca */ /* 0x000fe200000e0000 */
[----:B------:R-:W-:-:S04]  /*2c20*/  IMAD.MOV.U32 R5, RZ, RZ, 0x60 ;  /* 0x00000060ff057424 */ /* 0x000fc800078e00ff */
[----:B------:R1:W-:Y:S04]  /*2c30*/  UTCHMMA tmem[UR9], gdesc[UR24], tmem[UR10], tmem[UR28], idesc[UR29], UPT ;  /* 0x00ff1c18090079ea */ /* 0x0003e8000b80000a */
[----:B------:R2:W-:Y:S01]  /*2c40*/  UTCHMMA tmem[UR11], gdesc[UR20], tmem[UR12], tmem[UR28], idesc[UR29], UPT ;  /* 0x00ff1c140b0079ea */ /* 0x0005e2000b80000c */
[----:B-1----:R-:W-:Y:S01]  /*2c50*/  R2UR UR10, R5 ;  /* 0x00000000050a72ca */ /* 0x002fe200000e0000 */
[----:B------:R-:W-:Y:S01]  /*2c60*/  IMAD.MOV.U32 R5, RZ, RZ, 0x68 ;  /* 0x00000068ff057424 */ /* 0x000fe200078e00ff */
[C---:B------:R-:W-:Y:S02]  /*2c70*/  R2UR UR9, R4.reuse ;  /* 0x00000000040972ca */ /* 0x040fe400000e0000 */
[----:B--2---:R-:W-:Y:S02]  /*2c80*/  R2UR UR11, R4 ;  /* 0x00000000040b72ca */ /* 0x004fe400000e0000 */
[----:B------:R-:W-:Y:S01]  /*2c90*/  R2UR UR12, R5 ;  /* 0x00000000050c72ca */ /* 0x000fe200000e0000 */
[----:B------:R-:W-:-:S08]  /*2ca0*/  IMAD.MOV.U32 R5, RZ, RZ, 0x70 ;  /* 0x00000070ff057424 */ /* 0x000fd000078e00ff */
[----:B------:R1:W-:Y:S02]  /*2cb0*/  UTCHMMA tmem[UR13], gdesc[UR18], tmem[UR9], tmem[UR28], idesc[UR29], UPT ;  /* 0x00ff1c120d0079ea */ /* 0x0003e4000b800009 */
[----:B------:R1:W-:Y:S02]  /*2cc0*/  UTCHMMA tmem[UR10], gdesc[UR16], tmem[UR11], tmem[UR28], idesc[UR29], UPT ;  /* 0x00ff1c100a0079ea */ /* 0x0003e4000b80000b */
[----:B------:R1:W-:Y:S01]  /*2cd0*/  UTCHMMA tmem[UR12], gdesc[UR14], tmem[UR9], tmem[UR28], idesc[UR29], UPT ;  /* 0x00ff1c0e0c0079ea */ /* 0x0003e2000b800009 */
[----:B------:R-:W2:Y:S02]  /*2ce0*/  SYNCS.PHASECHK.TRANS64.TRYWAIT P0, [UR23+0x70], R6 ;  /* 0x00007006ff0075a7 */ /* 0x000ea40008001117 */
[----:B-12---:R-:W-:Y:S05]  /*2cf0*/  @!P0 BRA `(.L_x_24) ;  /* 0x00000098004c8947 */ /* 0x006fea0003800000 */
.L_x_94:
[----:B------:R-:W-:Y:S01]  /*2d00*/  R2UR UR22, R5 ;  /* 0x00000000051672ca */ /* 0x000fe200000e0000 */
[----:B------:R-:W-:Y:S01]  /*2d10*/  IMAD.MOV.U32 R5, RZ, RZ, 0x78 ;  /* 0x00000078ff057424 */ /* 0x000fe200078e00ff */
[----:B------:R-:W-:Y:S01]  /*2d20*/  R2UR UR28, R4 ;  /* 0x00000000041c72ca */ /* 0x000fe200000e0000 */
[----:B------:R-:W-:Y:S01]  /*2d30*/  IMAD.MOV.U32 R4, RZ, RZ, 0x100 ;  /* 0x00000100ff047424 */ /* 0x000fe200078e00ff */
[----:B------:R-:W-:Y:S01]  /*2d40*/  UIADD3 UR12, UPT, UPT, UR5, 0x300, URZ ;  /* 0x00000300050c7890 */ /* 0x000fe2000fffe0ff */
[----:B-1----:R-:W-:Y:S01]  /*2d50*/  MOV R6, UR4 ;  /* 0x0000000400067c02 */ /* 0x002fe20008000f00 */
[----:B------:R-:W-:Y:S01]  /*2d60*/  UIADD3 UR10, UPT, UPT, UR5, 0x380, URZ ;  /* 0x00000380050a7890 */ /* 0x000fe2000fffe0ff */
[----:B------:R-:W-:Y:S01]  /*2d70*/  R2UR UR5, R5 ;  /* 0x00000000050572ca */ /* 0x000fe200000e0000 */
[----:B------:R-:W-:Y:S01]  /*2d80*/  UIADD3 UR29, UPT, UPT, UR23, 0x90, URZ ;  /* 0x00000090171d7890 */ /* 0x000fe2000fffe0ff */
[----:B------:R-:W-:Y:S01]  /*2d90*/  R2UR UR9, R4 ;  /* 0x00000000040972ca */ /* 0x000fe200000e0000 */
[----:B------:R-:W-:Y:S01]  /*2da0*/  UMOV UR30, 0x0 ;  /* 0x00000000001e7882 */ /* 0x000fe20000000000 */
[----:B------:R-:W-:Y:S01]  /*2db0*/  UMOV UR31, 0x8210490 ;  /* 0x08210490001f7882 */ /* 0x000fe20000000000 */
[----:B------:R-:W-:Y:S01]  /*2dc0*/  UMOV UR13, 0x40004040 ;  /* 0x40004040000d7882 */ /* 0x000fe20000000000 */
[----:B------:R-:W-:Y:S01]  /*2dd0*/  UMOV UR11, 0x40004040 ;  /* 0x40004040000b7882 */ /* 0x000fe20000000000 */
[----:B------:R-:W-:Y:S01]  /*2de0*/  HFMA2 R4, -RZ, RZ, 0, 2.288818359375e-05 ;  /* 0x00000180ff047431 */ /* 0x000fe200000001ff */
[----:B------:R1:W-:Y:S01]  /*2df0*/  UTCHMMA tmem[UR22], gdesc[UR12], tmem[UR28], tmem[UR30], idesc[UR31], UPT ;  /* 0x00ff1e0c160079ea */ /* 0x0003e2000b80001c */
[----:B------:R-:W-:-:S06]  /*2e00*/  IMAD.MOV.U32 R5, RZ, RZ, 0xc0 ;  /* 0x000000c0ff057424 */ /* 0x000fcc00078e00ff */
[----:B------:R1:W-:Y:S01]  /*2e10*/  UTCHMMA tmem[UR5], gdesc[UR10], tmem[UR9], tmem[UR30], idesc[UR31], UPT ;  /* 0x00ff1e0a050079ea */ /* 0x0003e2000b800009 */
[----:B------:R1:W-:Y:S01]  /*2e20*/  UTCBAR [UR29], URZ ;  /* 0x000000ff1d0073e9 */ /* 0x0003e200080000ff */
[----:B------:R-:W2:Y:S02]  /*2e30*/  SYNCS.PHASECHK.TRANS64.TRYWAIT P0, [UR23+0x68], R6 ;  /* 0x00006806ff0075a7 */ /* 0x000ea40008001117 */
[----:B-12---:R-:W-:Y:S05]  /*2e40*/  @!P0 BRA `(.L_x_25) ;  /* 0x0000009800188947 */ /* 0x006fea0003800000 */
.L_x_96:
[----:B------:R-:W-:Y:S01]  /*2e50*/  R2UR UR29, R5 ;  /* 0x00000000051d72ca */ /* 0x000fe200000e0000 */
[----:B------:R-:W-:Y:S01]  /*2e60*/  IMAD.MOV.U32 R5, RZ, RZ, 0xc8 ;  /* 0x000000c8ff057424 */ /* 0x000fe200078e00ff */
[----:B------:R-:W-:Y:S01]  /*2e70*/  R2UR UR30, R4 ;  /* 0x00000000041e72ca */ /* 0x000fe200000e0000 */
[----:B------:R-:W-:Y:S01]  /*2e80*/  IMAD.MOV.U32 R4, RZ, RZ, 0x180 ;  /* 0x00000180ff047424 */ /* 0x000fe200078e00ff */
[----:B------:R-:W-:Y:S01]  /*2e90*/  UMOV UR32, 0x0 ;  /* 0x0000000000207882 */ /* 0x000fe20000000000 */
[----:B------:R-:W-:Y:S01]  /*2ea0*/  UMOV UR33, 0x8210490 ;  /* 0x0821049000217882 */ /* 0x000fe20000000000 */
[----:B------:R-:W-:Y:S01]  /*2eb0*/  R2UR UR22, R5 ;  /* 0x00000000051672ca */ /* 0x000fe200000e0000 */
[----:B------:R-:W-:Y:S01]  /*2ec0*/  IMAD.MOV.U32 R5, RZ, RZ, 0xd0 ;  /* 0x000000d0ff057424 */ /* 0x000fe200078e00ff */
[C---:B------:R-:W-:Y:S02]  /*2ed0*/  R2UR UR28, R4.reuse ;  /* 0x00000000041c72ca */ /* 0x040fe400000e0000 */
[----:B------:R-:W-:-:S02]  /*2ee0*/  R2UR UR9, R4 ;  /* 0x00000000040972ca */ /* 0x000fc400000e0000 */
[----:B------:R-:W-:Y:S01]  /*2ef0*/  R2UR UR5, R5 ;  /* 0x00000000050572ca */ /* 0x000fe200000e0000 */
[----:B------:R-:W-:Y:S02]  /*2f00*/  IMAD.MOV.U32 R5, RZ, RZ, 0xd8 ;  /* 0x000000d8ff057424 */ /* 0x000fe400078e00ff */
[----:B------:R2:W-:Y:S06]  /*2f10*/  UTCHMMA tmem[UR29], gdesc[UR26], tmem[UR30], tmem[UR32], idesc[UR33], UP0 ;  /* 0x00ff201a1d0079ea */ /* 0x0005ec000800001e */
[----:B------:R3:W-:Y:S04]  /*2f20*/  UTCHMMA tmem[UR22], gdesc[UR24], tmem[UR28], tmem[UR32], idesc[UR33], UPT ;  /* 0x00ff2018160079ea */ /* 0x0007e8000b80001c */
[----:B------:R4:W-:Y:S01]  /*2f30*/  UTCHMMA tmem[UR5], gdesc[UR20], tmem[UR9], tmem[UR32], idesc[UR33], UPT ;  /* 0x00ff2014050079ea */ /* 0x0009e2000b800009 */
[----:B--2---:R-:W-:Y:S01]  /*2f40*/  R2UR UR26, R5 ;  /* 0x00000000051a72ca */ /* 0x004fe200000e0000 */
[----:B------:R-:W-:Y:S01]  /*2f50*/  IMAD.MOV.U32 R5, RZ, RZ, 0xe0 ;  /* 0x000000e0ff057424 */ /* 0x000fe200078e00ff */
[----:B------:R-:W-:-:S04]  /*2f60*/  R2UR UR27, R4 ;  /* 0x00000000041b72ca */ /* 0x000fc800000e0000 */
[----:B---3--:R-:W-:Y:S01]  /*2f70*/  R2UR UR22, R5 ;  /* 0x00000000051672ca */ /* 0x008fe200000e0000 */
[----:B------:R-:W-:Y:S01]  /*2f80*/  IMAD.MOV.U32 R5, RZ, RZ, 0xe8 ;  /* 0x000000e8ff057424 */ /* 0x000fe200078e00ff */
[----:B------:R-:W-:Y:S01]  /*2f90*/  R2UR UR24, R4 ;  /* 0x00000000041872ca */ /* 0x000fe200000e0000 */
[----:B------:R-:W-:-:S03]  /*2fa0*/  IMAD.U32 R4, RZ, RZ, UR4 ;  /* 0x00000004ff047e24 */ /* 0x000fc6000f8e00ff */
[----:B----4-:R-:W-:-:S03]  /*2fb0*/  R2UR UR5, R5 ;  /* 0x00000000050572ca */ /* 0x010fc600000e0000 */
[----:B------:R2:W-:Y:S06]  /*2fc0*/  UTCHMMA tmem[UR26], gdesc[UR18], tmem[UR27], tmem[UR32], idesc[UR33], UPT ;  /* 0x00ff20121a0079ea */ /* 0x0005ec000b80001b */
[----:B------:R2:W-:Y:S04]  /*2fd0*/  UTCHMMA tmem[UR22], gdesc[UR16], tmem[UR24], tmem[UR32], idesc[UR33], UPT ;  /* 0x00ff2010160079ea */ /* 0x0005e8000b800018 */
[----:B------:R2:W-:Y:S01]  /*2fe0*/  UTCHMMA tmem[UR5], gdesc[UR14], tmem[UR9], tmem[UR32], idesc[UR33], UPT ;  /* 0x00ff200e050079ea */ /* 0x0005e2000b800009 */
[----:B------:R-:W3:Y:S02]  /*2ff0*/  SYNCS.PHASECHK.TRANS64.TRYWAIT P0, [UR23+0x78], R4 ;  /* 0x00007804ff0075a7 */ /* 0x000ee40008001117 */
[----:B--23--:R-:W-:Y:S05]  /*3000*/  @!P0 BRA `(.L_x_26) ;  /* 0x0000009400c88947 */ /* 0x00cfea0003800000 */
.L_x_98:
[----:B------:R-:W-:Y:S01]  /*3010*/  IMAD.MOV.U32 R5, RZ, RZ, 0xf0 ;  /* 0x000000f0ff057424 */ /* 0x000fe200078e00ff */
[----:B------:R-:W-:Y:S01]  /*3020*/  R2UR UR15, R17 ;  /* 0x00000000110f72ca */ /* 0x000fe200000e0000 */
[----:B-1----:R-:W-:Y:S01]  /*3030*/  IMAD.MOV.U32 R4, RZ, RZ, 0x180 ;  /* 0x00000180ff047424 */ /* 0x002fe200078e00ff */
[----:B------:R-:W-:Y:S01]  /*3040*/  R2UR UR17, R18 ;  /* 0x00000000121172ca */ /* 0x000fe200000e0000 */
[----:B------:R-:W-:Y:S01]  /*3050*/  UIADD3 UR16, UPT, UPT, UR23, 0x98, URZ ;  /* 0x0000009817107890 */ /* 0x000fe2000fffe0ff */
[----:B------:R-:W-:Y:S01]  /*3060*/  R2UR UR4, R5 ;  /* 0x00000000050472ca */ /* 0x000fe200000e0000 */
[----:B------:R-:W-:Y:S01]  /*3070*/  IMAD.MOV.U32 R5, RZ, RZ, 0xf8 ;  /* 0x000000f8ff057424 */ /* 0x000fe200078e00ff */
[C---:B------:R-:W-:Y:S01]  /*3080*/  R2UR UR14, R4.reuse ;  /* 0x00000000040e72ca */ /* 0x040fe200000e0000 */
[----:B------:R-:W-:Y:S01]  /*3090*/  UIADD3 UR7, UPT, UPT, UR7, 0x38, URZ ;  /* 0x0000003807077890 */ /* 0x000fe2000fffe0ff */
[----:B------:R-:W-:Y:S01]  /*30a0*/  R2UR UR9, R4 ;  /* 0x00000000040972ca */ /* 0x000fe200000e0000 */
[----:B------:R-:W-:Y:S01]  /*30b0*/  UMOV UR18, 0x0 ;  /* 0x0000000000127882 */ /* 0x000fe20000000000 */
[----:B------:R-:W-:Y:S01]  /*30c0*/  R2UR UR5, R5 ;  /* 0x00000000050572ca */ /* 0x000fe200000e0000 */
[----:B------:R-:W-:Y:S01]  /*30d0*/  UMOV UR19, 0x8210490 ;  /* 0x0821049000137882 */ /* 0x000fe20000000000 */
[----:B------:R-:W-:-:S02]  /*30e0*/  UIADD3 UR6, UPT, UPT, UR6, 0x1, URZ ;  /* 0x0000000106067890 */ /* 0x000fc4000fffe0ff */
[----:B------:R-:W-:Y:S02]  /*30f0*/  ULOP3.LUT UR71, UR71, 0x1, URZ, 0x3c, !UPT ;  /* 0x0000000147477892 */ /* 0x000fe4000f8e3cff */
[----:B------:R-:W-:Y:S01]  /*3100*/  UIADD3 UR17, UPT, UPT, UR17, UR15, URZ ;  /* 0x0000000f11117290 */ /* 0x000fe2000fffe0ff */
[----:B------:R-:W1:Y:S02]  /*3110*/  LDCU UR15, c[0x0][0x624] ;  /* 0x0000c480ff0f77ac */ /* 0x000e640008000800 */
[----:B------:R2:W-:Y:S01]  /*3120*/  UTCHMMA tmem[UR4], gdesc[UR12], tmem[UR14], tmem[UR18], idesc[UR19], UPT ;  /* 0x00ff120c040079ea */ /* 0x0005e2000b80000e */
[----:B------:R-:W-:-:S03]  /*3130*/  UISETP.NE.AND UP1, UPT, UR6, 0x3, UPT ;  /* 0x000000030600788c */ /* 0x000fc6000bf25270 */
[----:B------:R3:W-:Y:S01]  /*3140*/  UTCHMMA tmem[UR5], gdesc[UR10], tmem[UR9], tmem[UR18], idesc[UR19], UPT ;  /* 0x00ff120a050079ea */ /* 0x0007e2000b800009 */
[----:B------:R3:W-:Y:S01]  /*3150*/  UTCBAR [UR16], URZ ;  /* 0x000000ff100073e9 */ /* 0x0007e200080000ff */
[----:B------:R3:W-:Y:S01]  /*3160*/  UTCBAR [UR7], URZ ;  /* 0x000000ff070073e9 */ /* 0x0007e200080000ff */
[----:B------:R-:W-:Y:S01]  /*3170*/  IMAD.U32 R18, RZ, RZ, UR17 ;  /* 0x00000011ff127e24 */ /* 0x000fe2000f8e00ff */
[----:B------:R-:W-:Y:S02]  /*3180*/  ULOP3.LUT UR66, UR66, 0x1, URZ, 0x3c, !UPT ;  /* 0x0000000142427892 */ /* 0x000fe4000f8e3cff */
[----:B------:R-:W-:Y:S02]  /*3190*/  USEL UR21, UR6, URZ, UP1 ;  /* 0x000000ff06157287 */ /* 0x000fe40008800000 */
[----:B-1----:R-:W-:Y:S02]  /*31a0*/  UISETP.GE.AND UP0, UPT, UR17, UR15, UPT ;  /* 0x0000000f1100728c */ /* 0x002fe4000bf06270 */
[----:B--2---:R-:W-:-:S04]  /*31b0*/  USEL UR4, URZ, 0x1, UP1 ;  /* 0x00000001ff047887 */ /* 0x004fc80008800000 */
[----:B------:R-:W-:-:S03]  /*31c0*/  ULOP3.LUT UR24, UR8, UR4, URZ, 0x3c, !UPT ;  /* 0x0000000408187292 */ /* 0x000fc6000f8e3cff */
[----:B------:R-:W-:Y:S09]  /*31d0*/  BRA.U !UP0, `(.L_x_27) ;  /* 0xffffffe108747547 */ /* 0x000ff2000b83ffff */
.L_x_10:
[----:B------:R-:W1:Y:S01]  /*31e0*/  S2UR UR8, SR_CgaCtaId ;  /* 0x00000000000879c3 */ /* 0x000e620000008800 */
[----:B------:R-:W-:Y:S01]  /*31f0*/  ELECT P0, URZ, PT ;  /* 0x0000000000ff782f */ /* 0x000fe20003800000 */
[----:B------:R-:W-:Y:S01]  /*3200*/  IMAD.MOV.U32 R4, RZ, RZ, 0x1 ;  /* 0x00000001ff047424 */ /* 0x000fe200078e00ff */
[----:B------:R-:W-:Y:S01]  /*3210*/  UMOV UR4, 0x40 ;  /* 0x0000004000047882 */ /* 0x000fe20000000000 */
[----:B---3--:R-:W-:Y:S01]  /*3220*/  R2UR UR5, R19 ;  /* 0x00000000130572ca */ /* 0x008fe200000e0000 */
[----:B------:R-:W-:Y:S01]  /*3230*/  UMOV UR6, 0xffff ;  /* 0x0000ffff00067882 */ /* 0x000fe20000000000 */
[----:B------:R-:W-:Y:S02]  /*3240*/  UMOV UR9, 0x1 ;  /* 0x0000000100097882 */ /* 0x000fe40000000000 */
[----:B------:R-:W-:Y:S06]  /*3250*/  UVIRTCOUNT.DEALLOC.SMPOOL 0x80 ;  /* 0x000000800000784c */ /* 0x000fec0000000000 */
[----:B------:R-:W-:Y:S01]  /*3260*/  @P0 PRMT R5, R4, 0x7610, R5 ;  /* 0x0000761004050816 */ /* 0x000fe20000000005 */
[----:B-1----:R-:W-:-:S09]  /*3270*/  ULEA UR4, UR8, UR4, 0x18 ;  /* 0x0000000408047291 */ /* 0x002fd2000f8ec0ff */
[----:B------:R-:W-:Y:S01]  /*3280*/  @P0 STS.U8 [UR4], R5 ;  /* 0x00000005ff000988 */ /* 0x000fe20008000004 */
[----:B------:R-:W-:Y:S06]  /*3290*/  BAR.SYNC.DEFER_BLOCKING 0x2, 0x1a0 ;  /* 0x0086800000007b1d */ /* 0x000fec0000010000 */
[----:B------:R-:W-:Y:S01]  /*32a0*/  NOP ;  /* 0x0000000000007918 */ /* 0x000fe20000000000 */
[----:B------:R-:W-:Y:S02]  /*32b0*/  UMOV UR4, 0x50 ;  /* 0x0000005000047882 */ /* 0x000fe40000000000 */
[----:B------:R-:W-:-:S02]  /*32c0*/  ULEA UR8, UR8, UR4, 0x18 ;  /* 0x0000000408087291 */ /* 0x000fc4000f8ec0ff */
[----:B------:R-:W-:-:S04]  /*32d0*/  ULOP3.LUT UR4, UR5, 0xffff, URZ, 0xc0, !UPT ;  /* 0x0000ffff05047892 */ /* 0x000fc8000f8ec0ff */
[----:B------:R-:W-:-:S03]  /*32e0*/  USHF.R.U32.HI UR4, URZ, 0x5, UR4 ;  /* 0x00000005ff047899 */ /* 0x000fc60008011604 */
[----:B------:R-:W1:Y:S01]  /*32f0*/  LDS R4, [UR8] ;  /* 0x00000008ff047984 */ /* 0x000e620008000800 */
[----:B------:R-:W-:Y:S02]  /*3300*/  UIADD3 UR5, UPT, UPT, UR4, 0x10, URZ ;  /* 0x0000001004057890 */ /* 0x000fe4000fffe0ff */
[----:B------:R-:W-:Y:S02]  /*3310*/  USHF.L.U32 UR6, UR6, UR4, URZ ;  /* 0x0000000406067299 */ /* 0x000fe400080006ff */
[----:B------:R-:W-:-:S04]  /*3320*/  USHF.L.U32 UR4, UR9, UR5, URZ ;  /* 0x0000000509047299 */ /* 0x000fc800080006ff */
[----:B------:R-:W-:-:S04]  /*3330*/  ULOP3.LUT UR4, UR4, UR6, URZ, 0xfc, !UPT ;  /* 0x0000000604047292 */ /* 0x000fc8000f8efcff */
[----:B------:R-:W-:Y:S01]  /*3340*/  ULOP3.LUT UR6, UR4, 0xffff, URZ, 0xc0, !UPT ;  /* 0x0000ffff04067892 */ /* 0x000fe2000f8ec0ff */
[----:B-1----:R-:W-:-:S13]  /*3350*/  R2UR UR7, R4 ;  /* 0x00000000040772ca */ /* 0x002fda00000e0000 */
[----:B------:R-:W-:-:S04]  /*3360*/  ULOP3.LUT UR5, UR4, 0xffff, UR7, 0x80, !UPT ;  /* 0x0000ffff04057892 */ /* 0x000fc8000f8e8007 */
[----:B------:R-:W-:-:S09]  /*3370*/  UISETP.NE.AND UP0, UPT, UR5, UR6, UPT ;  /* 0x000000060500728c */ /* 0x000fd2000bf05270 */
[----:B------:R-:W-:Y:S05]  /*3380*/  BRA.U UP0, `(.L_x_28) ;  /* 0x00000001004c7547 */ /* 0x000fea000b800000 */
[----:B------:R-:W-:Y:S02]  /*3390*/  USHF.R.U32.HI UR5, URZ, 0x10, UR4 ;  /* 0x00000010ff057899 */ /* 0x000fe40008011604 */
[----:B------:R-:W-:-:S04]  /*33a0*/  USHF.R.U32.HI UR6, URZ, 0x10, UR7 ;  /* 0x00000010ff067899 */ /* 0x000fc80008011607 */
[----:B------:R-:W-:-:S04]  /*33b0*/  ULOP3.LUT UR6, UR6, UR5, URZ, 0xc0, !UPT ;  /* 0x0000000506067292 */ /* 0x000fc8000f8ec0ff */
[----:B------:R-:W-:-:S09]  /*33c0*/  UISETP.NE.AND UP0, UPT, UR6, UR5, UPT ;  /* 0x000000050600728c */ /* 0x000fd2000bf05270 */
[----:B------:R-:W-:Y:S05]  /*33d0*/  BRA.U UP0, `(.L_x_29) ;  /* 0x00000001002c7547 */ /* 0x000fea000b800000 */
[----:B------:R-:W1:Y:S01]  /*33e0*/  S2R R5, SR_LANEID ;  /* 0x0000000000057919 */ /* 0x000e620000000000 */
[----:B------:R-:W-:-:S03]  /*33f0*/  ULOP3.LUT UR5, URZ, UR4, URZ, 0x33, !UPT ;  /* 0x00000004ff057292 */ /* 0x000fc6000f8e33ff */
[----:B------:R-:W-:Y:S02]  /*3400*/  VOTEU.ANY UR4, UPT, PT ;  /* 0x0000000000047886 */ /* 0x000fe400038e0100 */
[----:B------:R-:W-:Y:S01]  /*3410*/  UFLO.U32 UR4, UR4 ;  /* 0x00000004000472bd */ /* 0x000fe200080e0000 */
[----:B------:R-:W-:-:S04]  /*3420*/  IMAD.U32 R4, RZ, RZ, UR5 ;  /* 0x00000005ff047e24 */ /* 0x000fc8000f8e00ff */
[----:B------:R-:W2:Y:S02]  /*3430*/  REDUX UR6, R4 ;  /* 0x00000000040673c4 */ /* 0x000ea40000000000 */
[----:B------:R3:W-:Y:S01]  /*3440*/  UTCATOMSWS.AND URZ, UR5 ;  /* 0x0000000500ff79e3 */ /* 0x0007e20008000000 */
[----:B-1----:R-:W-:Y:S02]  /*3450*/  ISETP.EQ.U32.AND P0, PT, R5, UR4, PT ;  /* 0x0000000405007c0c */ /* 0x002fe4000bf02070 */
[----:B--2---:R-:W-:-:S11]  /*3460*/  MOV R5, UR6 ;  /* 0x0000000600057c02 */ /* 0x004fd60008000f00 */
[----:B------:R3:W-:Y:S01]  /*3470*/  @P0 ATOMS.AND RZ, [UR8], R5 ;  /* 0x00000005ffff098c */ /* 0x0007e2000a800008 */
[----:B------:R-:W-:Y:S05]  /*3480*/  BRA `(.L_x_30) ;  /* 0x0000000000147947 */ /* 0x000fea0003800000 */
.L_x_29:
[----:B------:R-:W-:Y:S02]  /*3490*/  MOV R4, 0x34b0 ;  /* 0x000034b000047802 */ /* 0x000fe40000000f00 */
[----:B------:R-:W-:Y:S05]  /*34a0*/  CALL.REL.NOINC `($__internal_0_$__cuda_sm10x_tcgen05_guardrail_trap_col_being_dealloced_not_returned_by_alloc) ;  /* 0x0000009800f87944 */ /* 0x000fea0003c00000 */
[----:B------:R-:W-:Y:S05]  /*34b0*/  BRA `(.L_x_30) ;  /* 0x0000000000087947 */ /* 0x000fea0003800000 */
.L_x_28:
[----:B------:R-:W-:Y:S02]  /*34c0*/  MOV R4, 0x34e0 ;  /* 0x000034e000047802 */ /* 0x000fe40000000f00 */
[----:B------:R-:W-:Y:S05]  /*34d0*/  CALL.REL.NOINC `($__internal_2_$__cuda_sm10x_tcgen05_guardrail_trap_unallocated_columns_being_dealloced) ;  /* 0x0000009c00047944 */ /* 0x000fea0003c00000 */
.L_x_30:
[----:B------:R-:W-:Y:S01]  /*34e0*/  NOP ;  /* 0x0000000000007918 */ /* 0x000fe20000000000 */
[----:B------:R-:W-:Y:S05]  /*34f0*/  BRA `(.L_x_2) ;  /* 0x0000001000a87947 */ /* 0x000fea0003800000 */
.L_x_1:
[----:B------:R-:W-:-:S13]  /*3500*/  R2UR UR4, R0 ;  /* 0x00000000000472ca */ /* 0x000fda00000e0000 */
[----:B------:R-:W-:-:S09]  /*3510*/  UISETP.NE.AND UP0, UPT, UR4, 0xe, UPT ;  /* 0x0000000e0400788c */ /* 0x000fd2000bf05270 */
[----:B------:R-:W-:Y:S05]  /*3520*/  BRA.U !UP0, `(.L_x_31) ;  /* 0x0000000108187547 */ /* 0x000fea000b800000 */
[----:B------:R-:W-:-:S13]  /*3530*/  R2UR UR4, R0 ;  /* 0x00000000000472ca */ /* 0x000fda00000e0000 */
[----:B------:R-:W-:-:S09]  /*3540*/  UISETP.NE.AND UP0, UPT, UR4, 0xf, UPT ;  /* 0x0000000f0400788c */ /* 0x000fd2000bf05270 */
[----:B------:R-:W-:Y:S05]  /*3550*/  BRA.U UP0, `(.L_x_2) ;  /* 0x0000001100907547 */ /* 0x000fea000b800000 */
[----:B------:R-:W-:-:S08]  /*3560*/  NOP ;  /* 0x0000000000007918 */ /* 0x000fd00000000000 */
[----:B------:R-:W1:-:S00]  /*3570*/  USETMAXREG.DEALLOC.CTAPOOL 0x30 ;  /* 0x00000030000079c8 */ /* 0x000e4000080e0500 */
[----:B-1----:R-:W-:Y:S05]  /*3580*/  BRA `(.L_x_32) ;  /* 0x0000005c00647947 */ /* 0x002fea0003800000 */
.L_x_31:
[----:B------:R-:W-:-:S08]  /*3590*/  NOP ;  /* 0x0000000000007918 */ /* 0x000fd00000000000 */
[----:B------:R-:W1:-:S00]  /*35a0*/  USETMAXREG.DEALLOC.CTAPOOL 0x30 ;  /* 0x00000030000079c8 */ /* 0x000e4000080e0500 */
[----:B------:R-:W2:Y:S01]  /*35b0*/  LDCU UR4, c[0x0][0x610] ;  /* 0x0000c200ff0477ac */ /* 0x000ea20008000800 */
[----:B-1----:R-:W-:Y:S01]  /*35c0*/  R2UR UR11, R2 ;  /* 0x00000000020b72ca */ /* 0x002fe200000e0000 */
[----:B------:R-:W-:Y:S02]  /*35d0*/  HFMA2 R6, -RZ, RZ, 0, 5.9604644775390625e-08 ;  /* 0x00000001ff067431 */ /* 0x000fe400000001ff */
[----:B------:R-:W-:Y:S01]  /*35e0*/  IMAD.MOV.U32 R7, RZ, RZ, 0x1 ;  /* 0x00000001ff077424 */ /* 0x000fe200078e00ff */
[----:B------:R-:W1:Y:S01]  /*35f0*/  LDCU.U8 UR9, c[0x0][0x614] ;  /* 0x0000c280ff0977ac */ /* 0x000e620008000000 */
[----:B------:R-:W3:Y:S01]  /*3600*/  LDCU.U8 UR6, c[0x0][0x615] ;  /* 0x0000c2a0ff0677ac */ /* 0x000ee20008000000 */
[----:B------:R-:W4:Y:S01]  /*3610*/  LDCU UR7, c[0x0][0x38c] ;  /* 0x00007180ff0777ac */ /* 0x000f220008000800 */
[----:B------:R-:W5:Y:S06]  /*3620*/  LDCU UR8, c[0x0][0x61c] ;  /* 0x0000c380ff0877ac */ /* 0x000f6c0008000800 */
[----:B--2---:R-:W-:Y:S01]  /*3630*/  UIMAD.WIDE.U32 UR4, UR11, UR4, URZ ;  /* 0x000000040b0472a5 */ /* 0x004fe2000f8e00ff */
[----:B------:R-:W2:Y:S03]  /*3640*/  LDCU UR10, c[0x0][0x624] ;  /* 0x0000c480ff0a77ac */ /* 0x000ea60008000800 */
[----:B------:R-:W-:Y:S01]  /*3650*/  UIADD3 UR4, UPT, UPT, UR11, -UR5, URZ ;  /* 0x800000050b047290 */ /* 0x000fe2000fffe0ff */
[----:B------:R-:W2:Y:S03]  /*3660*/  LDCU.U8 UR12, c[0x0][0x620] ;  /* 0x0000c400ff0c77ac */ /* 0x000ea60008000000 */
[----:B-1----:R-:W-:-:S02]  /*3670*/  USHF.R.U32.HI UR4, URZ, UR9, UR4 ;  /* 0x00000009ff047299 */ /* 0x002fc40008011604 */
[----:B----4-:R-:W-:Y:S02]  /*3680*/  UIADD3 UR9, UPT, UPT, UR7, -0x1, URZ ;  /* 0xffffffff07097890 */ /* 0x010fe4000fffe0ff */
[----:B------:R-:W-:Y:S02]  /*3690*/  UIADD3 UR4, UPT, UPT, UR5, UR4, URZ ;  /* 0x0000000405047290 */ /* 0x000fe4000fffe0ff */
[----:B------:R-:W-:Y:S02]  /*36a0*/  UISETP.GT.AND UP1, UPT, UR7, URZ, UPT ;  /* 0x000000ff0700728c */ /* 0x000fe4000bf24270 */
[----:B---3--:R-:W-:Y:S02]  /*36b0*/  USHF.R.U32.HI UR52, URZ, UR6, UR4 ;  /* 0x00000006ff347299 */ /* 0x008fe40008011604 */
[----:B------:R-:W-:Y:S02]  /*36c0*/  UIADD3 UR6, UPT, UPT, -UR7, URZ, URZ ;  /* 0x000000ff07067290 */ /* 0x000fe4000fffe1ff */
[----:B-----5:R-:W-:-:S02]  /*36d0*/  UIMAD.WIDE.U32 UR4, UR52, UR8, URZ ;  /* 0x00000008340472a5 */ /* 0x020fc4000f8e00ff */
[----:B------:R-:W-:Y:S02]  /*36e0*/  USHF.R.S32.HI UR6, URZ, 0x1f, UR6 ;  /* 0x0000001fff067899 */ /* 0x000fe40008011406 */
[----:B------:R-:W-:Y:S02]  /*36f0*/  USHF.R.S32.HI UR8, URZ, 0x1f, UR9 ;  /* 0x0000001fff087899 */ /* 0x000fe40008011409 */
[----:B------:R-:W-:Y:S02]  /*3700*/  ULEA.HI UR7, UR6, -UR7, URZ, 0x7 ;  /* 0x8000000706077291 */ /* 0x000fe4000f8f38ff */
[----:B--2---:R-:W-:Y:S01]  /*3710*/  UISETP.GE.AND UP0, UPT, UR11, UR10, UPT ;  /* 0x0000000a0b00728c */ /* 0x004fe2000bf06270 */
[----:B------:R-:W-:Y:S01]  /*3720*/  UMOV UR6, UR5 ;  /* 0x0000000500067c82 */ /* 0x000fe20008000000 */
[----:B------:R-:W-:Y:S02]  /*3730*/  ULEA.HI UR8, UR8, UR9, URZ, 0x7 ;  /* 0x0000000908087291 */ /* 0x000fe4000f8f38ff */
[----:B------:R-:W-:-:S02]  /*3740*/  USHF.R.S32.HI UR4, URZ, 0x7, UR7 ;  /* 0x00000007ff047899 */ /* 0x000fc40008011407 */
[----:B------:R-:W-:Y:S02]  /*3750*/  UIADD3 UR5, UPT, UPT, UR52, -UR6, URZ ;  /* 0x8000000634057290 */ /* 0x000fe4000fffe0ff */
[----:B------:R-:W-:Y:S02]  /*3760*/  ULEA.HI.SX32 UR55, UR8, 0x1, 0x19 ;  /* 0x0000000108377891 */ /* 0x000fe4000f8fcaff */
[----:B------:R-:W-:Y:S02]  /*3770*/  UIADD3 UR4, UPT, UPT, -UR4, URZ, URZ ;  /* 0x000000ff04047290 */ /* 0x000fe4000fffe1ff */
[----:B------:R-:W-:-:S04]  /*3780*/  USHF.R.U32.HI UR5, URZ, UR12, UR5 ;  /* 0x0000000cff057299 */ /* 0x000fc80008011605 */
[----:B------:R-:W-:Y:S01]  /*3790*/  UIADD3 UR5, UPT, UPT, UR6, UR5, URZ ;  /* 0x0000000506057290 */ /* 0x000fe2000fffe0ff */
[----:B------:R-:W-:Y:S02]  /*37a0*/  @!UP1 UMOV UR55, UR4 ;  /* 0x0000000400379c82 */ /* 0x000fe40008000000 */
[----:B------:R-:W-:Y:S01]  /*37b0*/  UMOV UR6, URZ ;  /* 0x000000ff00067c82 */ /* 0x000fe20008000000 */
[----:B------:R-:W-:Y:S08]  /*37c0*/  BRA.U UP0, `(.L_x_33) ;  /* 0x0000000d00947547 */ /* 0x000ff0000b800000 */
[----:B------:R-:W1:Y:S01]  /*37d0*/  LDCU.U8 UR4, c[0x0][0x621] ;  /* 0x0000c420ff0477ac */ /* 0x000e620008000000 */
[----:B------:R-:W2:Y:S01]  /*37e0*/  S2UR UR7, SR_CgaCtaId ;  /* 0x00000000000779c3 */ /* 0x000ea20000008800 */
[----:B------:R-:W-:Y:S01]  /*37f0*/  R2UR UR9, R2 ;  /* 0x00000000020972ca */ /* 0x000fe200000e0000 */
[----:B------:R-:W-:Y:S01]  /*3800*/  IMAD.MOV.U32 R6, RZ, RZ, 0x1 ;  /* 0x00000001ff067424 */ /* 0x000fe200078e00ff */
[----:B------:R-:W3:Y:S01]  /*3810*/  LDCU UR6, c[0x0][0x60c] ;  /* 0x0000c180ff0677ac */ /* 0x000ee20008000800 */
[----:B------:R-:W-:Y:S01]  /*3820*/  MOV R7, 0x1 ;  /* 0x0000000100077802 */ /* 0x000fe20000000f00 */
[----:B------:R-:W4:Y:S01]  /*3830*/  LDCU UR8, c[0x0][0x618] ;  /* 0x0000c300ff0877ac */ /* 0x000f220008000800 */
[----:B------:R-:W-:Y:S02]  /*3840*/  UIADD3 UR43, UPT, UPT, -UR52, URZ, URZ ;  /* 0x000000ff342b7290 */ /* 0x000fe4000fffe1ff */
[----:B------:R-:W-:Y:S01]  /*3850*/  UIADD3 UR46, UPT, UPT, UR55, -0x1, URZ ;  /* 0xffffffff372e7890 */ /* 0x000fe2000fffe0ff */
[----:B------:R-:W-:Y:S01]  /*3860*/  UMOV UR41, 0x400 ;  /* 0x0000040000297882 */ /* 0x000fe20000000000 */
[----:B------:R-:W5:Y:S01]  /*3870*/  LDCU UR58, c[0x0][0x370] ;  /* 0x00006e00ff3a77ac */ /* 0x000f620008000800 */
[----:B-1----:R-:W-:-:S03]  /*3880*/  USHF.R.U32.HI UR53, URZ, UR4, UR5 ;  /* 0x00000004ff357299 */ /* 0x002fc60008011605 */
[----:B---3--:R-:W-:Y:S02]  /*3890*/  UIMAD UR43, UR6, UR43, UR9 ;  /* 0x0000002b062b72a4 */ /* 0x008fe4000f8e0209 */
[----:B------:R-:W-:Y:S02]  /*38a0*/  UIADD3 UR4, UPT, UPT, -UR53, URZ, URZ ;  /* 0x000000ff35047290 */ /* 0x000fe4000fffe1ff */
[----:B------:R-:W-:Y:S01]  /*38b0*/  UIADD3 UR47, UPT, UPT, UR55, 0x1fffffe, URZ ;  /* 0x01fffffe372f7890 */ /* 0x000fe2000fffe0ff */
[----:B------:R-:W1:Y:S01]  /*38c0*/  LDCU.64 UR56, c[0x0][0x348] ;  /* 0x00006900ff3877ac */ /* 0x000e620008000a00 */
[----:B------:R-:W-:Y:S02]  /*38d0*/  USHF.L.U32 UR51, UR46, 0x7, URZ ;  /* 0x000000072e337899 */ /* 0x000fe400080006ff */
[----:B--2---:R-:W-:Y:S02]  /*38e0*/  ULEA UR41, UR7, UR41, 0x18 ;  /* 0x0000002907297291 */ /* 0x004fe4000f8ec0ff */
[----:B----4-:R-:W-:Y:S01]  /*38f0*/  UIMAD UR52, UR8, UR4, UR52 ;  /* 0x00000004083472a4 */ /* 0x010fe2000f8e0234 */
[----:B------:R-:W-:Y:S01]  /*3900*/  UMOV UR6, URZ ;  /* 0x000000ff00067c82 */ /* 0x000fe20008000000 */
[----:B-----5:R-:W-:-:S10]  /*3910*/  UMOV UR54, UR9 ;  /* 0x0000000900367c82 */ /* 0x020fd40008000000 */
.L_x_42:
[----:B------:R-:W-:Y:S01]  /*3920*/  ULEA UR9, UR6, UR41, 0x3 ;  /* 0x0000002906097291 */ /* 0x000fe2000f8e18ff */
[----:B------:R-:W-:-:S08]  /*3930*/  SHF.L.U32 R8, R6, 0x1f, RZ ;  /* 0x0000001f06087819 */ /* 0x000fd000000006ff */
[----:B------:R-:W2:Y:S02]  /*3940*/  SYNCS.PHASECHK.TRANS64.TRYWAIT P0, [UR9+0x38], R8 ;  /* 0x00003808ff0075a7 */ /* 0x000ea40008001109 */
[----:B--2---:R-:W-:Y:S05]  /*3950*/  @!P0 BRA `(.L_x_34) ;  /* 0x0000008c00948947 */ /* 0x004fea0003800000 */
.L_x_100:
[----:B------:R-:W-:Y:S02]  /*3960*/  ELECT P0, URZ, PT ;  /* 0x0000000000ff782f */ /* 0x000fe40003800000 */
[----:B------:R-:W-:Y:S01]  /*3970*/  SHF.L.U32 R5, R7, 0x1f, RZ ;  /* 0x0000001f07057819 */ /* 0x000fe200000006ff */
[----:B------:R-:W-:Y:S02]  /*3980*/  ULEA UR48, UR6, UR41, 0xf ;  /* 0x0000002906307291 */ /* 0x000fe4000f8e78ff */
[----:B-1----:R-:W-:Y:S02]  /*3990*/  UIADD3 UR14, UP1, UPT, UR56, 0x100, URZ ;  /* 0x00000100380e7890 */ /* 0x002fe4000ff3e0ff */
[----:B------:R-:W-:Y:S02]  /*39a0*/  ULEA UR8, UR6, UR41, 0xf ;  /* 0x0000002906087291 */ /* 0x000fe4000f8e78ff */
[----:B------:R-:W-:Y:S02]  /*39b0*/  UIADD3 UR4, UP0, UPT, UR56, 0x100, URZ ;  /* 0x0000010038047890 */ /* 0x000fe4000ff1e0ff */
[----:B------:R-:W-:-:S02]  /*39c0*/  UIADD3.X UR15, UPT, UPT, URZ, UR57, URZ, UP1, !UPT ;  /* 0x00000039ff0f7290 */ /* 0x000fc40008ffe4ff */
[----:B------:R-:W-:Y:S01]  /*39d0*/  UIADD3 UR48, UPT, UPT, UR48, 0x20c00, URZ ;  /* 0x00020c0030307890 */ /* 0x000fe2000fffe0ff */
[----:B--2---:R-:W-:Y:S01]  /*39e0*/  @P0 IMAD.MOV.U32 R4, RZ, RZ, 0x8000 ;  /* 0x00008000ff040424 */ /* 0x004fe200078e00ff */
[----:B------:R-:W-:Y:S02]  /*39f0*/  UIADD3 UR49, UPT, UPT, UR9, 0x20, URZ ;  /* 0x0000002009317890 */ /* 0x000fe4000fffe0ff */
[----:B------:R-:W-:Y:S01]  /*3a00*/  UIADD3 UR8, UPT, UPT, UR8, 0x24c00, URZ ;  /* 0x00024c0008087890 */ /* 0x000fe2000fffe0ff */
[----:B------:R1:W-:Y:S01]  /*3a10*/  @P0 SYNCS.ARRIVE.TRANS64 RZ, [UR9+0x20], R4 ;  /* 0x00002004ffff09a7 */ /* 0x0003e20008000009 */
[----:B------:R-:W-:Y:S02]  /*3a20*/  UIADD3 UR9, UPT, UPT, UR9, 0x20, URZ ;  /* 0x0000002009097890 */ /* 0x000fe4000fffe0ff */
[----:B------:R-:W-:Y:S01]  /*3a30*/  UIADD3.X UR5, UPT, UPT, URZ, UR57, URZ, UP0, !UPT ;  /* 0x00000039ff057290 */ /* 0x000fe200087fe4ff */
[----:B------:R-:W-:Y:S01]  /*3a40*/  UMOV UR50, URZ ;  /* 0x000000ff00327c82 */ /* 0x000fe20008000000 */
[----:B------:R-:W-:Y:S01]  /*3a50*/  UMOV UR10, 0x40 ;  /* 0x00000040000a7882 */ /* 0x000fe20000000000 */
[----:B------:R-:W-:Y:S01]  /*3a60*/  UMOV UR11, UR51 ;  /* 0x00000033000b7c82 */ /* 0x000fe20008000000 */
[----:B------:R-:W-:Y:S01]  /*3a70*/  UMOV UR12, UR52 ;  /* 0x00000034000c7c82 */ /* 0x000fe20008000000 */
[----:B------:R-:W-:Y:S01]  /*3a80*/  UMOV UR13, UR53 ;  /* 0x00000035000d7c82 */ /* 0x000fe20008000000 */
[----:B------:R1:W-:Y:S03]  /*3a90*/  UTMALDG.4D [UR48], [UR14], desc[URZ] ;  /* 0x0000ff300e0075b4 */ /* 0x0003e60008019000 */
[----:B------:R1:W-:Y:S01]  /*3aa0*/  UTMALDG.4D [UR8], [UR4], desc[URZ] ;  /* 0x0000ff08040075b4 */ /* 0x0003e20008019000 */
[----:B------:R-:W2:Y:S02]  /*3ab0*/  SYNCS.PHASECHK.TRANS64.TRYWAIT P0, [UR41+0x10], R5 ;  /* 0x00001005ff0075a7 */ /* 0x000ea40008001129 */
[----:B-12---:R-:W-:Y:S05]  /*3ac0*/  @!P0 BRA `(.L_x_35) ;  /* 0x0000008c00548947 */ /* 0x006fea0003800000 */
.L_x_102:
[----:B------:R-:W-:Y:S01]  /*3ad0*/  ELECT P0, URZ, PT ;  /* 0x0000000000ff782f */ /* 0x000fe20003800000 */
[----:B------:R-:W-:Y:S02]  /*3ae0*/  UIADD3 UR14, UP1, UPT, UR56, 0x80, URZ ;  /* 0x00000080380e7890 */ /* 0x000fe4000ff3e0ff */
[----:B------:R-:W-:Y:S02]  /*3af0*/  UIADD3 UR4, UP0, UPT, UR56, 0x80, URZ ;  /* 0x0000008038047890 */ /* 0x000fe4000ff1e0ff */
[----:B------:R-:W-:Y:S02]  /*3b00*/  USHF.L.U32 UR43, UR43, 0x8, URZ ;  /* 0x000000082b2b7899 */ /* 0x000fe400080006ff */
[----:B------:R-:W-:Y:S02]  /*3b10*/  UIADD3 UR40, UPT, UPT, UR41, 0x10c00, URZ ;  /* 0x00010c0029287890 */ /* 0x000fe4000fffe0ff */
[----:B------:R-:W-:Y:S02]  /*3b20*/  UIADD3.X UR15, UPT, UPT, URZ, UR57, URZ, UP1, !UPT ;  /* 0x00000039ff0f7290 */ /* 0x000fe40008ffe4ff */
[----:B------:R-:W-:-:S02]  /*3b30*/  UIADD3 UR8, UPT, UPT, UR41, 0x14c00, URZ ;  /* 0x00014c0029087890 */ /* 0x000fc4000fffe0ff */
[----:B-1----:R-:W-:Y:S01]  /*3b40*/  @P0 MOV R4, 0x8000 ;  /* 0x0000800000040802 */ /* 0x002fe20000000f00 */
[----:B------:R-:W-:Y:S01]  /*3b50*/  UIADD3.X UR5, UPT, UPT, URZ, UR57, URZ, UP0, !UPT ;  /* 0x00000039ff057290 */ /* 0x000fe200087fe4ff */
[----:B------:R-:W-:Y:S01]  /*3b60*/  UMOV UR42, URZ ;  /* 0x000000ff002a7c82 */ /* 0x000fe20008000000 */
[----:B------:R-:W-:Y:S01]  /*3b70*/  UMOV UR44, UR52 ;  /* 0x00000034002c7c82 */ /* 0x000fe20008000000 */
[----:B------:R-:W-:Y:S01]  /*3b80*/  UMOV UR45, UR53 ;  /* 0x00000035002d7c82 */ /* 0x000fe20008000000 */
[----:B------:R-:W-:Y:S01]  /*3b90*/  UMOV UR10, 0x40 ;  /* 0x00000040000a7882 */ /* 0x000fe20000000000 */
[----:B------:R1:W-:Y:S01]  /*3ba0*/  @P0 SYNCS.ARRIVE.TRANS64 RZ, [UR41], R4 ;  /* 0x00000004ffff09a7 */ /* 0x0003e20008000029 */
[----:B------:R-:W-:Y:S01]  /*3bb0*/  UMOV UR9, UR41 ;  /* 0x0000002900097c82 */ /* 0x000fe20008000000 */
[----:B------:R-:W-:Y:S01]  /*3bc0*/  UMOV UR12, UR52 ;  /* 0x00000034000c7c82 */ /* 0x000fe20008000000 */
[----:B------:R-:W-:Y:S01]  /*3bd0*/  UMOV UR13, UR53 ;  /* 0x00000035000d7c82 */ /* 0x000fe20008000000 */
[----:B------:R-:W-:Y:S01]  /*3be0*/  UMOV UR11, UR43 ;  /* 0x0000002b000b7c82 */ /* 0x000fe20008000000 */
[----:B------:R-:W-:Y:S01]  /*3bf0*/  UTMALDG.4D [UR40], [UR14], desc[URZ] ;  /* 0x0000ff280e0075b4 */ /* 0x000fe20008019000 */
[----:B------:R-:W-:-:S02]  /*3c00*/  UIADD3 UR6, UPT, UPT, UR6, 0x1, URZ ;  /* 0x0000000106067890 */ /* 0x000fc4000fffe0ff */
[----:B------:R-:W-:Y:S02]  /*3c10*/  UIADD3 UR19, UP1, UPT, UR56, 0x80, URZ ;  /* 0x0000008038137890 */ /* 0x000fe4000ff3e0ff */
[----:B------:R-:W-:Y:S01]  /*3c20*/  UIADD3 UR22, UP0, UPT, UR56, 0x80, URZ ;  /* 0x0000008038167890 */ /* 0x000fe2000ff1e0ff */
[----:B------:R2:W-:Y:S01]  /*3c30*/  UTMALDG.4D [UR8], [UR4], desc[URZ] ;  /* 0x0000ff08040075b4 */ /* 0x0005e20008019000 */
[----:B------:R-:W3:Y:S01]  /*3c40*/  SYNCS.PHASECHK.TRANS64.TRYWAIT P0, [UR41+0x18], R5 ;  /* 0x00001805ff0075a7 */ /* 0x000ee20008001129 */
[----:B--2---:R-:W-:Y:S01]  /*3c50*/  UIADD3 UR8, UPT, UPT, UR41, 0x18c00, URZ ;  /* 0x00018c0029087890 */ /* 0x004fe2000fffe0ff */
[----:B-1-3--:R-:W-:Y:S11]  /*3c60*/  @!P0 BRA `(.L_x_36) ;  /* 0x0000008c000c8947 */ /* 0x00aff60003800000 */
.L_x_104:
[----:B------:R-:W-:Y:S01]  /*3c70*/  ELECT P0, URZ, PT ;  /* 0x0000000000ff782f */ /* 0x000fe20003800000 */
[----:B------:R-:W-:Y:S02]  /*3c80*/  UISETP.NE.AND UP2, UPT, UR6, 0x3, UPT ;  /* 0x000000030600788c */ /* 0x000fe4000bf45270 */
[----:B------:R-:W-:Y:S02]  /*3c90*/  UIADD3 UR9, UPT, UPT, UR41, 0x8, URZ ;  /* 0x0000000829097890 */ /* 0x000fe4000fffe0ff */
[----:B------:R-:W-:Y:S02]  /*3ca0*/  USEL UR4, URZ, 0x1, UP2 ;  /* 0x00000001ff047887 */ /* 0x000fe40009000000 */
[----:B------:R-:W-:Y:S02]  /*3cb0*/  USEL UR15, UR6, URZ, UP2 ;  /* 0x000000ff060f7287 */ /* 0x000fe40009000000 */
[----:B------:R-:W-:Y:S02]  /*3cc0*/  UIADD3 UR11, UPT, UPT, UR43, 0x80, URZ ;  /* 0x000000802b0b7890 */ /* 0x000fe4000fffe0ff */
[----:B------:R-:W-:Y:S01]  /*3cd0*/  UIADD3.X UR5, UPT, UPT, URZ, UR57, URZ, UP1, !UPT ;  /* 0x00000039ff057290 */ /* 0x000fe20008ffe4ff */
[----:B------:R-:W-:Y:S01]  /*3ce0*/  LOP3.LUT R6, R6, UR4, RZ, 0x3c, !PT ;  /* 0x0000000406067c12 */ /* 0x000fe2000f8e3cff */
[----:B------:R-:W-:Y:S01]  /*3cf0*/  UIADD3 UR16, UPT, UPT, UR41, 0x1cc00, URZ ;  /* 0x0001cc0029107890 */ /* 0x000fe2000fffe0ff */
[----:B-1----:R-:W-:Y:S01]  /*3d00*/  @P0 IMAD.MOV.U32 R4, RZ, RZ, 0x8000 ;  /* 0x00008000ff040424 */ /* 0x002fe200078e00ff */
[----:B------:R-:W-:-:S02]  /*3d10*/  UIADD3 UR17, UPT, UPT, UR41, 0x8, URZ ;  /* 0x0000000829117890 */ /* 0x000fc4000fffe0ff */
[----:B------:R-:W-:Y:S01]  /*3d20*/  UIADD3.X UR7, UPT, UPT, URZ, UR57, URZ, UP0, !UPT ;  /* 0x00000039ff077290 */ /* 0x000fe200087fe4ff */
[----:B------:R-:W-:Y:S01]  /*3d30*/  IMAD.U32 R8, R6, -0x80000000, RZ ;  /* 0x8000000006087824 */ /* 0x000fe200078e00ff */
[----:B------:R-:W-:Y:S01]  /*3d40*/  ULEA UR14, UR15, UR41, 0x3 ;  /* 0x000000290f0e7291 */ /* 0x000fe2000f8e18ff */
[----:B------:R1:W-:Y:S01]  /*3d50*/  @P0 SYNCS.ARRIVE.TRANS64 RZ, [UR41+0x8], R4 ;  /* 0x00000804ffff09a7 */ /* 0x0003e20008000029 */
[----:B------:R-:W-:Y:S01]  /*3d60*/  UMOV UR10, URZ ;  /* 0x000000ff000a7c82 */ /* 0x000fe20008000000 */
[----:B------:R-:W-:Y:S01]  /*3d70*/  UMOV UR12, UR52 ;  /* 0x00000034000c7c82 */ /* 0x000fe20008000000 */
[----:B------:R-:W-:Y:S01]  /*3d80*/  UMOV UR13, UR53 ;  /* 0x00000035000d7c82 */ /* 0x000fe20008000000 */
[----:B------:R-:W-:Y:S01]  /*3d90*/  UMOV UR4, UR19 ;  /* 0x0000001300047c82 */ /* 0x000fe20008000000 */
[----:B------:R-:W-:Y:S01]  /*3da0*/  UMOV UR18, 0x40 ;  /* 0x0000004000127882 */ /* 0x000fe20000000000 */
[----:B------:R-:W-:Y:S01]  /*3db0*/  UMOV UR20, UR52 ;  /* 0x0000003400147c82 */ /* 0x000fe20008000000 */
[----:B------:R-:W-:Y:S01]  /*3dc0*/  UMOV UR21, UR53 ;  /* 0x0000003500157c82 */ /* 0x000fe20008000000 */
[----:B------:R-:W-:Y:S01]  /*3dd0*/  UMOV UR19, UR11 ;  /* 0x0000000b00137c82 */ /* 0x000fe20008000000 */
[----:B------:R-:W-:Y:S01]  /*3de0*/  UMOV UR6, UR22 ;  /* 0x0000001600067c82 */ /* 0x000fe20008000000 */
[----:B------:R1:W-:Y:S01]  /*3df0*/  UTMALDG.4D [UR8], [UR4], desc[URZ] ;  /* 0x0000ff08040075b4 */ /* 0x0003e20008019000 */
[----:B------:R1:W-:Y:S01]  /*3e00*/  UTMALDG.4D [UR16], [UR6], desc[URZ] ;  /* 0x0000ff10060075b4 */ /* 0x0003e20008019000 */
[----:B------:R-:W2:Y:S02]  /*3e10*/  SYNCS.PHASECHK.TRANS64.TRYWAIT P0, [UR14+0x38], R8 ;  /* 0x00003808ff0075a7 */ /* 0x000ea4000800110e */
[----:B-12---:R-:W-:Y:S05]  /*3e20*/  @!P0 BRA `(.L_x_37) ;  /* 0x0000008800bc8947 */ /* 0x006fea0003800000 */
.L_x_106:
[----:B------:R-:W-:Y:S02]  /*3e30*/  ELECT P0, URZ, PT ;  /* 0x0000000000ff782f */ /* 0x000fe40003800000 */
[----:B------:R-:W-:Y:S01]  /*3e40*/  LOP3.LUT R7, R7, 0x1, RZ, 0x3c, !PT ;  /* 0x0000000107077812 */ /* 0x000fe200078e3cff */
[----:B------:R-:W-:Y:S02]  /*3e50*/  UIADD3 UR4, UP1, UPT, UR56, 0x180, URZ ;  /* 0x0000018038047890 */ /* 0x000fe4000ff3e0ff */
[----:B------:R-:W-:Y:S02]  /*3e60*/  ULEA UR16, UR15, UR41, 0xf ;  /* 0x000000290f107291 */ /* 0x000fe4000f8e78ff */
[----:B------:R-:W-:Y:S02]  /*3e70*/  UIADD3 UR6, UP0, UPT, UR56, 0x180, URZ ;  /* 0x0000018038067890 */ /* 0x000fe4000ff1e0ff */
[----:B------:R-:W-:Y:S02]  /*3e80*/  ULEA UR8, UR15, UR41, 0xf ;  /* 0x000000290f087291 */ /* 0x000fe4000f8e78ff */
[----:B------:R-:W-:-:S02]  /*3e90*/  UIADD3 UR16, UPT, UPT, UR16, 0x20c00, URZ ;  /* 0x00020c0010107890 */ /* 0x000fc4000fffe0ff */
[----:B------:R-:W-:Y:S01]  /*3ea0*/  UIADD3 UR17, UPT, UPT, UR14, 0x20, URZ ;  /* 0x000000200e117890 */ /* 0x000fe2000fffe0ff */
[----:B-1----:R-:W-:Y:S01]  /*3eb0*/  @P0 IMAD.MOV.U32 R4, RZ, RZ, 0x8000 ;  /* 0x00008000ff040424 */ /* 0x002fe200078e00ff */
[----:B------:R-:W-:Y:S02]  /*3ec0*/  UIADD3.X UR5, UPT, UPT, URZ, UR57, URZ, UP1, !UPT ;  /* 0x00000039ff057290 */ /* 0x000fe40008ffe4ff */
[----:B------:R-:W-:Y:S01]  /*3ed0*/  UIADD3 UR8, UPT, UPT, UR8, 0x24c00, URZ ;  /* 0x00024c0008087890 */ /* 0x000fe2000fffe0ff */
[----:B------:R1:W-:Y:S01]  /*3ee0*/  @P0 SYNCS.ARRIVE.TRANS64 RZ, [UR14+0x20], R4 ;  /* 0x00002004ffff09a7 */ /* 0x0003e2000800000e */
[----:B------:R-:W-:Y:S02]  /*3ef0*/  UIADD3 UR9, UPT, UPT, UR14, 0x20, URZ ;  /* 0x000000200e097890 */ /* 0x000fe4000fffe0ff */
[----:B------:R-:W-:Y:S01]  /*3f00*/  UIADD3.X UR7, UPT, UPT, URZ, UR57, URZ, UP0, !UPT ;  /* 0x00000039ff077290 */ /* 0x000fe200087fe4ff */
        /* <DEDUP_REMOVED lines=8> */
[----:B------:R-:W-:Y:S01]  /*3f90*/  UTMALDG.4D [UR16], [UR4], desc[URZ] ;  /* 0x0000ff10040075b4 */ /* 0x000fe20008019000 */
[----:B------:R2:W-:Y:S02]  /*3fa0*/  UTMALDG.4D [UR8], [UR6], desc[URZ] ;  /* 0x0000ff08060075b4 */ /* 0x0005e40008019000 */
[----:B--2---:R-:W-:-:S04]  /*3fb0*/  UIADD3 UR6, UPT, UPT, UR15, 0x1, URZ ;  /* 0x000000010f067890 */ /* 0x004fc8000fffe0ff */
[----:B------:R-:W-:-:S04]  /*3fc0*/  UISETP.NE.AND UP0, UPT, UR6, 0x3, UPT ;  /* 0x000000030600788c */ /* 0x000fc8000bf05270 */
[----:B------:R-:W-:Y:S02]  /*3fd0*/  USEL UR6, UR6, URZ, UP0 ;  /* 0x000000ff06067287 */ /* 0x000fe40008000000 */
[----:B------:R-:W-:Y:S02]  /*3fe0*/  USEL UR4, URZ, 0x1, UP0 ;  /* 0x00000001ff047887 */ /* 0x000fe40008000000 */
[----:B------:R-:W-:-:S04]  /*3ff0*/  UISETP.GE.AND UP0, UPT, UR55, 0x2, UPT ;  /* 0x000000023700788c */ /* 0x000fc8000bf06270 */
[----:B------:R-:W-:-:S05]  /*4000*/  LOP3.LUT R6, R6, UR4, RZ, 0x3c, !PT ;  /* 0x0000000406067c12 */ /* 0x000fca000f8e3cff */
[----:B-1----:R-:W-:Y:S05]  /*4010*/  BRA.U !UP0, `(.L_x_38) ;  /* 0x0000000508147547 */ /* 0x002fea000b800000 */
[----:B------:R-:W-:Y:S01]  /*4020*/  HFMA2 R5, -RZ, RZ, 0, -0.0 ;  /* 0x00008000ff057431 */ /* 0x000fe200000001ff */
[----:B------:R-:W-:Y:S02]  /*4030*/  UIADD3 UR38, UP3, UPT, UR56, 0x100, URZ ;  /* 0x0000010038267890 */ /* 0x000fe4000ff7e0ff */
[----:B------:R-:W-:Y:S02]  /*4040*/  UIADD3 UR30, UP2, UPT, UR56, 0x100, URZ ;  /* 0x00000100381e7890 */ /* 0x000fe4000ff5e0ff */
[----:B------:R-:W-:Y:S02]  /*4050*/  UIADD3 UR22, UP1, UPT, UR56, 0x180, URZ ;  /* 0x0000018038167890 */ /* 0x000fe4000ff3e0ff */
[----:B------:R-:W-:Y:S02]  /*4060*/  UIADD3 UR14, UP0, UPT, UR56, 0x180, URZ ;  /* 0x00000180380e7890 */ /* 0x000fe4000ff1e0ff */
[----:B------:R-:W-:Y:S02]  /*4070*/  UIADD3.X UR39, UPT, UPT, URZ, UR57, URZ, UP3, !UPT ;  /* 0x00000039ff277290 */ /* 0x000fe40009ffe4ff */
[----:B------:R-:W-:-:S02]  /*4080*/  UIADD3.X UR31, UPT, UPT, URZ, UR57, URZ, UP2, !UPT ;  /* 0x00000039ff1f7290 */ /* 0x000fc400097fe4ff */
[----:B------:R-:W-:Y:S02]  /*4090*/  UIADD3.X UR23, UPT, UPT, URZ, UR57, URZ, UP1, !UPT ;  /* 0x00000039ff177290 */ /* 0x000fe40008ffe4ff */
[----:B------:R-:W-:Y:S01]  /*40a0*/  UIADD3.X UR15, UPT, UPT, URZ, UR57, URZ, UP0, !UPT ;  /* 0x00000039ff0f7290 */ /* 0x000fe200087fe4ff */
[----:B------:R-:W-:Y:S01]  /*40b0*/  UMOV UR7, URZ ;  /* 0x000000ff00077c82 */ /* 0x000fe20008000000 */
[----:B------:R-:W-:Y:S01]  /*40c0*/  UMOV UR34, URZ ;  /* 0x000000ff00227c82 */ /* 0x000fe20008000000 */
[----:B------:R-:W-:Y:S01]  /*40d0*/  UMOV UR26, 0x40 ;  /* 0x00000040001a7882 */ /* 0x000fe20000000000 */
[----:B------:R-:W-:Y:S01]  /*40e0*/  UMOV UR18, URZ ;  /* 0x000000ff00127c82 */ /* 0x000fe20008000000 */
[----:B------:R-:W-:-:S07]  /*40f0*/  UMOV UR10, 0x40 ;  /* 0x00000040000a7882 */ /* 0x000fce0000000000 */
.L_x_41:
[----:B------:R-:W-:Y:S01]  /*4100*/  ULEA UR4, UR6, UR41, 0x3 ;  /* 0x0000002906047291 */ /* 0x000fe2000f8e18ff */
[----:B------:R-:W-:Y:S01]  /*4110*/  SHF.L.U32 R8, R6, 0x1f, RZ ;  /* 0x0000001f06087819 */ /* 0x000fe200000006ff */
[----:B------:R-:W-:-:S07]  /*4120*/  UIADD3 UR35, UPT, UPT, UR47, -UR7, URZ ;  /* 0x800000072f237290 */ /* 0x000fce000fffe0ff */
[----:B-1----:R-:W1:Y:S02]  /*4130*/  SYNCS.PHASECHK.TRANS64.TRYWAIT P0, [UR4+0x38], R8 ;  /* 0x00003808ff0075a7 */ /* 0x002e640008001104 */
[----:B-1----:R-:W-:Y:S05]  /*4140*/  @!P0 BRA `(.L_x_39) ;  /* 0x0000008800108947 */ /* 0x002fea0003800000 */
.L_x_108:
[----:B------:R-:W-:Y:S01]  /*4150*/  ELECT P0, URZ, PT ;  /* 0x0000000000ff782f */ /* 0x000fe20003800000 */
[----:B------:R-:W-:Y:S02]  /*4160*/  UIADD3 UR5, UPT, UPT, UR6, 0x1, URZ ;  /* 0x0000000106057890 */ /* 0x000fe4000fffe0ff */
[----:B------:R-:W-:Y:S02]  /*4170*/  ULEA UR32, UR6, UR41, 0xf ;  /* 0x0000002906207291 */ /* 0x000fe4000f8e78ff */
[----:B------:R-:W-:Y:S02]  /*4180*/  UISETP.NE.AND UP0, UPT, UR5, 0x3, UPT ;  /* 0x000000030500788c */ /* 0x000fe4000bf05270 */
[----:B------:R-:W-:Y:S02]  /*4190*/  ULEA UR24, UR6, UR41, 0xf ;  /* 0x0000002906187291 */ /* 0x000fe4000f8e78ff */
[----:B------:R-:W-:Y:S02]  /*41a0*/  USEL UR6, URZ, 0x1, UP0 ;  /* 0x00000001ff067887 */ /* 0x000fe40008000000 */
[----:B------:R-:W-:-:S02]  /*41b0*/  USEL UR5, UR5, URZ, UP0 ;  /* 0x000000ff05057287 */ /* 0x000fc40008000000 */
[----:B-1----:R-:W-:Y:S01]  /*41c0*/  @P0 IMAD.MOV.U32 R4, RZ, RZ, 0x8000 ;  /* 0x00008000ff040424 */ /* 0x002fe200078e00ff */
[----:B------:R-:W-:Y:S02]  /*41d0*/  USHF.L.U32 UR35, UR35, 0x7, URZ ;  /* 0x0000000723237899 */ /* 0x000fe400080006ff */
[----:B------:R-:W-:Y:S01]  /*41e0*/  UIADD3 UR32, UPT, UPT, UR32, 0x20c00, URZ ;  /* 0x00020c0020207890 */ /* 0x000fe2000fffe0ff */
[----:B------:R1:W-:Y:S01]  /*41f0*/  @P0 SYNCS.ARRIVE.TRANS64 RZ, [UR4+0x20], R4 ;  /* 0x00002004ffff09a7 */ /* 0x0003e20008000004 */
[----:B------:R-:W-:Y:S01]  /*4200*/  UIADD3 UR33, UPT, UPT, UR4, 0x20, URZ ;  /* 0x0000002004217890 */ /* 0x000fe2000fffe0ff */
[----:B------:R-:W-:Y:S01]  /*4210*/  LOP3.LUT R6, R6, UR6, RZ, 0x3c, !PT ;  /* 0x0000000606067c12 */ /* 0x000fe2000f8e3cff */
[----:B------:R-:W-:Y:S02]  /*4220*/  UIADD3 UR24, UPT, UPT, UR24, 0x24c00, URZ ;  /* 0x00024c0018187890 */ /* 0x000fe4000fffe0ff */
[----:B------:R-:W-:Y:S02]  /*4230*/  UIADD3 UR25, UPT, UPT, UR4, 0x20, URZ ;  /* 0x0000002004197890 */ /* 0x000fe4000fffe0ff */
[----:B------:R-:W-:Y:S01]  /*4240*/  ULEA UR4, UR5, UR41, 0x3 ;  /* 0x0000002905047291 */ /* 0x000fe2000f8e18ff */
[----:B------:R-:W-:Y:S01]  /*4250*/  IMAD.U32 R8, R6, -0x80000000, RZ ;  /* 0x8000000006087824 */ /* 0x000fe200078e00ff */
[----:B------:R-:W-:Y:S01]  /*4260*/  UMOV UR36, UR52 ;  /* 0x0000003400247c82 */ /* 0x000fe20008000000 */
        /* <DEDUP_REMOVED lines=8> */
.L_x_110:
[----:B------:R-:W-:Y:S01]  /*42f0*/  ELECT P0, URZ, PT ;  /* 0x0000000000ff782f */ /* 0x000fe20003800000 */
[----:B------:R-:W-:Y:S02]  /*4300*/  ULEA UR16, UR5, UR41, 0xf ;  /* 0x0000002905107291 */ /* 0x000fe4000f8e78ff */
[----:B------:R-:W-:Y:S02]  /*4310*/  ULEA UR8, UR5, UR41, 0xf ;  /* 0x0000002905087291 */ /* 0x000fe4000f8e78ff */
[----:B------:R-:W-:Y:S02]  /*4320*/  UIADD3 UR17, UPT, UPT, UR4, 0x20, URZ ;  /* 0x0000002004117890 */ /* 0x000fe4000fffe0ff */
[----:B------:R-:W-:Y:S02]  /*4330*/  UIADD3 UR16, UPT, UPT, UR16, 0x20c00, URZ ;  /* 0x00020c0010107890 */ /* 0x000fe4000fffe0ff */
[----:B------:R-:W-:Y:S02]  /*4340*/  UIADD3 UR9, UPT, UPT, UR4, 0x20, URZ ;  /* 0x0000002004097890 */ /* 0x000fe4000fffe0ff */
[----:B------:R-:W-:-:S02]  /*4350*/  UIADD3 UR8, UPT, UPT, UR8, 0x24c00, URZ ;  /* 0x00024c0008087890 */ /* 0x000fc4000fffe0ff */
[----:B------:R2:W-:Y:S01]  /*4360*/  @P0 SYNCS.ARRIVE.TRANS64 RZ, [UR4+0x20], R5 ;  /* 0x00002005ffff09a7 */ /* 0x0005e20008000004 */
[----:B------:R-:W-:Y:S01]  /*4370*/  UMOV UR19, UR35 ;  /* 0x0000002300137c82 */ /* 0x000fe20008000000 */
[----:B------:R-:W-:Y:S01]  /*4380*/  UMOV UR20, UR52 ;  /* 0x0000003400147c82 */ /* 0x000fe20008000000 */
[----:B------:R-:W-:Y:S01]  /*4390*/  UMOV UR21, UR53 ;  /* 0x0000003500157c82 */ /* 0x000fe20008000000 */
[----:B------:R-:W-:Y:S01]  /*43a0*/  UMOV UR11, UR35 ;  /* 0x00000023000b7c82 */ /* 0x000fe20008000000 */
[----:B------:R-:W-:Y:S01]  /*43b0*/  UMOV UR12, UR52 ;  /* 0x00000034000c7c82 */ /* 0x000fe20008000000 */
[----:B------:R-:W-:Y:S01]  /*43c0*/  UMOV UR13, UR53 ;  /* 0x00000035000d7c82 */ /* 0x000fe20008000000 */
[----:B------:R2:W-:Y:S01]  /*43d0*/  UTMALDG.4D [UR16], [UR22], desc[URZ] ;  /* 0x0000ff10160075b4 */ /* 0x0005e20008019000 */
[----:B------:R-:W-:Y:S02]  /*43e0*/  UIADD3 UR4, UPT, UPT, UR5, 0x1, URZ ;  /* 0x0000000105047890 */ /* 0x000fe4000fffe0ff */
[----:B------:R-:W-:-:S02]  /*43f0*/  UIADD3 UR7, UPT, UPT, UR7, 0x1, URZ ;  /* 0x0000000107077890 */ /* 0x000fc4000fffe0ff */
[----:B------:R-:W-:Y:S01]  /*4400*/  UISETP.NE.AND UP0, UPT, UR4, 0x3, UPT ;  /* 0x000000030400788c */ /* 0x000fe2000bf05270 */
[----:B------:R2:W-:Y:S03]  /*4410*/  UTMALDG.4D [UR8], [UR14], desc[URZ] ;  /* 0x0000ff080e0075b4 */ /* 0x0005e60008019000 */
[----:B------:R-:W-:Y:S02]  /*4420*/  USEL UR6, UR4, URZ, UP0 ;  /* 0x000000ff04067287 */ /* 0x000fe40008000000 */
[----:B------:R-:W-:Y:S02]  /*4430*/  USEL UR4, URZ, 0x1, UP0 ;  /* 0x00000001ff047887 */ /* 0x000fe40008000000 */
[----:B------:R-:W-:-:S04]  /*4440*/  UISETP.NE.AND UP0, UPT, UR7, UR46, UPT ;  /* 0x0000002e0700728c */ /* 0x000fc8000bf05270 */
[----:B------:R-:W-:-:S05]  /*4450*/  LOP3.LUT R6, R6, UR4, RZ, 0x3c, !PT ;  /* 0x0000000406067c12 */ /* 0x000fca000f8e3cff */
[----:B--2---:R-:W-:Y:S05]  /*4460*/  BRA.U UP0, `(.L_x_41) ;  /* 0xfffffffd00247547 */ /* 0x004fea000b83ffff */
.L_x_38:
[----:B------:R-:W2:Y:S01]  /*4470*/  LDCU UR4, c[0x0][0x610] ;  /* 0x0000c200ff0477ac */ /* 0x000ea20008000800 */
[----:B------:R-:W3:Y:S01]  /*4480*/  LDCU.U8 UR10, c[0x0][0x614] ;  /* 0x0000c280ff0a77ac */ /* 0x000ee20008000000 */
[----:B------:R-:W-:Y:S01]  /*4490*/  UIADD3 UR54, UPT, UPT, UR58, UR54, URZ ;  /* 0x000000363a367290 */ /* 0x000fe2000fffe0ff */
[----:B------:R-:W4:Y:S01]  /*44a0*/  LDCU.U8 UR7, c[0x0][0x615] ;  /* 0x0000c2a0ff0777ac */ /* 0x000f220008000000 */
[----:B------:R-:W5:Y:S02]  /*44b0*/  LDCU.64 UR8, c[0x0][0x618] ;  /* 0x0000c300ff0877ac */ /* 0x000f640008000a00 */
[----:B--2---:R-:W-:Y:S01]  /*44c0*/  UIMAD.WIDE.U32 UR4, UR54, UR4, URZ ;  /* 0x00000004360472a5 */ /* 0x004fe2000f8e00ff */
[----:B------:R-:W2:Y:S01]  /*44d0*/  LDCU.U8 UR11, c[0x0][0x620] ;  /* 0x0000c400ff0b77ac */ /* 0x000ea20008000000 */
[----:B------:R-:W1:Y:S05]  /*44e0*/  LDCU UR43, c[0x0][0x60c] ;  /* 0x0000c180ff2b77ac */ /* 0x000e6a0008000800 */
[----:B------:R-:W-:-:S02]  /*44f0*/  UMOV UR4, UR5 ;  /* 0x0000000500047c82 */ /* 0x000fc40008000000 */
[----:B------:R-:W-:-:S04]  /*4500*/  UIADD3 UR52, UPT, UPT, UR54, -UR4, URZ ;  /* 0x8000000436347290 */ /* 0x000fc8000fffe0ff */
[----:B---3--:R-:W-:Y:S01]  /*4510*/  USHF.R.U32.HI UR52, URZ, UR10, UR52 ;  /* 0x0000000aff347299 */ /* 0x008fe20008011634 */
[----:B------:R-:W3:Y:S03]  /*4520*/  LDCU.U8 UR10, c[0x0][0x621] ;  /* 0x0000c420ff0a77ac */ /* 0x000ee60008000000 */
[----:B------:R-:W-:-:S04]  /*4530*/  UIADD3 UR52, UPT, UPT, UR4, UR52, URZ ;  /* 0x0000003404347290 */ /* 0x000fc8000fffe0ff */
[----:B----4-:R-:W-:Y:S01]  /*4540*/  USHF.R.U32.HI UR52, URZ, UR7, UR52 ;  /* 0x00000007ff347299 */ /* 0x010fe20008011634 */
[----:B------:R-:W4:Y:S03]  /*4550*/  LDCU UR7, c[0x0][0x624] ;  /* 0x0000c480ff0777ac */ /* 0x000f260008000800 */
[----:B-----5:R-:W-:-:S07]  /*4560*/  UIMAD.WIDE.U32 UR4, UR52, UR9, URZ ;  /* 0x00000009340472a5 */ /* 0x020fce000f8e00ff */
[----:B------:R-:W-:Y:S02]  /*4570*/  UMOV UR4, UR5 ;  /* 0x0000000500047c82 */ /* 0x000fe40008000000 */
[----:B------:R-:W-:-:S04]  /*4580*/  UIADD3 UR5, UPT, UPT, UR52, -UR4, URZ ;  /* 0x8000000434057290 */ /* 0x000fc8000fffe0ff */
[----:B--2---:R-:W-:Y:S02]  /*4590*/  USHF.R.U32.HI UR5, URZ, UR11, UR5 ;  /* 0x0000000bff057299 */ /* 0x004fe40008011605 */
[----:B----4-:R-:W-:Y:S02]  /*45a0*/  UISETP.GE.AND UP0, UPT, UR54, UR7, UPT ;  /* 0x000000073600728c */ /* 0x010fe4000bf06270 */
[----:B------:R-:W-:Y:S02]  /*45b0*/  UIADD3 UR4, UPT, UPT, UR4, UR5, URZ ;  /* 0x0000000504047290 */ /* 0x000fe4000fffe0ff */
[----:B------:R-:W-:Y:S02]  /*45c0*/  UIADD3 UR5, UPT, UPT, -UR52, URZ, URZ ;  /* 0x000000ff34057290 */ /* 0x000fe4000fffe1ff */
[----:B---3--:R-:W-:Y:S02]  /*45d0*/  USHF.R.U32.HI UR53, URZ, UR10, UR4 ;  /* 0x0000000aff357299 */ /* 0x008fe40008011604 */
[----:B-1----:R-:W-:-:S02]  /*45e0*/  UIMAD UR43, UR43, UR5, UR54 ;  /* 0x000000052b2b72a4 */ /* 0x002fc4000f8e0236 */
[----:B------:R-:W-:-:S04]  /*45f0*/  UIADD3 UR4, UPT, UPT, -UR53, URZ, URZ ;  /* 0x000000ff35047290 */ /* 0x000fc8000fffe1ff */
[----:B------:R-:W-:Y:S01]  /*4600*/  UIMAD UR52, UR8, UR4, UR52 ;  /* 0x00000004083472a4 */ /* 0x000fe2000f8e0234 */
[----:B------:R-:W-:Y:S11]  /*4610*/  BRA.U !UP0, `(.L_x_42) ;  /* 0xfffffff108c07547 */ /* 0x000ff6000b83ffff */
.L_x_33:
[----:B------:R-:W1:Y:S01]  /*4620*/  S2UR UR7, SR_CgaCtaId ;  /* 0x00000000000779c3 */ /* 0x000e620000008800 */
[----:B------:R-:W-:Y:S02]  /*4630*/  UISETP.NE.AND UP0, UPT, UR6, 0x2, UPT ;  /* 0x000000020600788c */ /* 0x000fe4000bf05270 */
[----:B------:R-:W-:-:S04]  /*4640*/  UIADD3 UR4, UPT, UPT, UR6, 0x2, URZ ;  /* 0x0000000206047890 */ /* 0x000fc8000fffe0ff */
[----:B------:R-:W-:-:S03]  /*4650*/  USEL UR5, UR4, 0x1, UP0 ;  /* 0x0000000104057887 */ /* 0x000fc60008000000 */
[----:B------:R-:W-:Y:S01]  /*4660*/  UMOV UR4, 0x400 ;  /* 0x0000040000047882 */ /* 0x000fe20000000000 */
[----:B------:R-:W-:-:S04]  /*4670*/  UISETP.NE.AND UP0, UPT, UR5, 0x3, UPT ;  /* 0x000000030500788c */ /* 0x000fc8000bf05270 */
[----:B------:R-:W-:Y:S02]  /*4680*/  UISETP.EQ.XOR UP1, UPT, UR6, 0x2, !UP0 ;  /* 0x000000020600788c */ /* 0x000fe4000c722a70 */
[----:B------:R-:W-:Y:S02]  /*4690*/  USEL UR5, UR5, URZ, UP0 ;  /* 0x000000ff05057287 */ /* 0x000fe40008000000 */
[----:B------:R-:W-:Y:S02]  /*46a0*/  USEL UR6, URZ, 0x1, !UP1 ;  /* 0x00000001ff067887 */ /* 0x000fe4000c800000 */
[----:B-1----:R-:W-:-:S04]  /*46b0*/  ULEA UR4, UR7, UR4, 0x18 ;  /* 0x0000000407047291 */ /* 0x002fc8000f8ec0ff */
[----:B------:R-:W-:Y:S01]  /*46c0*/  LOP3.LUT R6, R6, UR6, RZ, 0x3c, !PT ;  /* 0x0000000606067c12 */ /* 0x000fe2000f8e3cff */
[----:B------:R-:W-:-:S03]  /*46d0*/  ULEA UR5, UR5, UR4, 0x3 ;  /* 0x0000000405057291 */ /* 0x000fc6000f8e18ff */
[----:B------:R-:W-:-:S06]  /*46e0*/  SHF.L.U32 R8, R6, 0x1f, RZ ;  /* 0x0000001f06087819 */ /* 0x000fcc00000006ff */
[----:B------:R-:W1:Y:S02]  /*46f0*/  SYNCS.PHASECHK.TRANS64.TRYWAIT P0, [UR5+0x38], R8 ;  /* 0x00003808ff0075a7 */ /* 0x000e640008001105 */
[----:B-1----:R-:W-:Y:S05]  /*4700*/  @!P0 BRA `(.L_x_43) ;  /* 0x0000008000d88947 */ /* 0x002fea0003800000 */
.L_x_112:
[----:B------:R-:W-:Y:S02]  /*4710*/  ELECT P0, URZ, PT ;  /* 0x0000000000ff782f */ /* 0x000fe40003800000 */
[----:B------:R-:W-:-:S11]  /*4720*/  SHF.L.U32 R6, R7, 0x1f, RZ ;  /* 0x0000001f07067819 */ /* 0x000fd600000006ff */
[----:B-1----:R-:W-:-:S04]  /*4730*/  @P0 IMAD.MOV.U32 R4, RZ, RZ, 0x8000 ;  /* 0x00008000ff040424 */ /* 0x002fc800078e00ff */
[----:B------:R1:W-:Y:S01]  /*4740*/  @P0 SYNCS.ARRIVE.TRANS64 RZ, [UR5+0x20], R4 ;  /* 0x00002004ffff09a7 */ /* 0x0003e20008000005 */
[----:B------:R-:W2:Y:S02]  /*4750*/  SYNCS.PHASECHK.TRANS64.TRYWAIT P0, [UR4+0x18], R6 ;  /* 0x00001806ff0075a7 */ /* 0x000ea40008001104 */
[----:B-12---:R-:W-:Y:S05]  /*4760*/  @!P0 BRA `(.L_x_44) ;  /* 0x0000008000dc8947 */ /* 0x006fea0003800000 */
.L_x_114:
[----:B------:R-:W-:-:S13]  /*4770*/  ELECT P0, URZ, PT ;  /* 0x0000000000ff782f */ /* 0x000fda0003800000 */
[----:B-1----:R-:W-:-:S04]  /*4780*/  @P0 MOV R4, 0x8000 ;  /* 0x0000800000040802 */ /* 0x002fc80000000f00 */
[----:B------:R1:W-:Y:S03]  /*4790*/  @P0 SYNCS.ARRIVE.TRANS64 RZ, [UR4+0x8], R4 ;  /* 0x00000804ffff09a7 */ /* 0x0003e60008000004 */
.L_x_2:
[----:B------:R-:W-:-:S13]  /*47a0*/  R2UR UR4, R0 ;  /* 0x00000000000472ca */ /* 0x000fda00000e0000 */
[----:B------:R-:W-:-:S09]  /*47b0*/  UISETP.GT.AND UP0, UPT, UR4, 0x7, UPT ;  /* 0x000000070400788c */ /* 0x000fd2000bf04270 */
[----:B------:R-:W-:Y:S05]  /*47c0*/  BRA.U UP0, `(.L_x_32) ;  /* 0x0000004900d47547 */ /* 0x000fea000b800000 */
.L_x_45:
[----:B------:R-:W-:-:S08]  /*47d0*/  NOP ;  /* 0x0000000000007918 */ /* 0x000fd00000000000 */
[----:B------:R-:W2:Y:S02]  /*47e0*/  USETMAXREG.TRY_ALLOC.CTAPOOL UP0, 0xc0 ;  /* 0x000000c0000079c8 */ /* 0x000ea40008000600 */
[----:B--2---:R-:W-:Y:S05]  /*47f0*/  BRA.U !UP0, `(.L_x_45) ;  /* 0xfffffffd08f47547 */ /* 0x004fea000b83ffff */
[----:B------:R-:W2:Y:S01]  /*4800*/  LDCU UR6, c[0x0][0x38c] ;  /* 0x00007180ff0677ac */ /* 0x000ea20008000800 */
[----:B------:R-:W-:Y:S01]  /*4810*/  R2UR UR8, R2 ;  /* 0x00000000020872ca */ /* 0x000fe200000e0000 */
[----:B------:R-:W4:Y:S01]  /*4820*/  LDCU UR7, c[0x0][0x624] ;  /* 0x0000c480ff0777ac */ /* 0x000f220008000800 */
[----:B------:R-:W-:Y:S01]  /*4830*/  UMOV UR9, 0x1 ;  /* 0x0000000100097882 */ /* 0x000fe20000000000 */
[----:B--2---:R-:W-:Y:S02]  /*4840*/  UIADD3 UR4, UPT, UPT, -UR6, URZ, URZ ;  /* 0x000000ff06047290 */ /* 0x004fe4000fffe1ff */
[----:B---3--:R-:W-:Y:S02]  /*4850*/  UIADD3 UR5, UPT, UPT, UR6, -0x1, URZ ;  /* 0xffffffff06057890 */ /* 0x008fe4000fffe0ff */
[----:B------:R-:W-:Y:S02]  /*4860*/  USHF.R.S32.HI UR4, URZ, 0x1f, UR4 ;  /* 0x0000001fff047899 */ /* 0x000fe40008011404 */
[----:B------:R-:W-:-:S02]  /*4870*/  UISETP.GT.AND UP0, UPT, UR6, URZ, UPT ;  /* 0x000000ff0600728c */ /* 0x000fc4000bf04270 */
[----:B------:R-:W-:Y:S02]  /*4880*/  USHF.R.S32.HI UR14, URZ, 0x1f, UR5 ;  /* 0x0000001fff0e7899 */ /* 0x000fe40008011405 */
[----:B------:R-:W-:Y:S02]  /*4890*/  ULEA.HI UR4, UR4, -UR6, URZ, 0x7 ;  /* 0x8000000604047291 */ /* 0x000fe4000f8f38ff */
[----:B------:R-:W-:Y:S02]  /*48a0*/  ULEA.HI UR14, UR14, UR5, URZ, 0x7 ;  /* 0x000000050e0e7291 */ /* 0x000fe4000f8f38ff */
[----:B------:R-:W-:Y:S02]  /*48b0*/  USHF.R.S32.HI UR4, URZ, 0x7, UR4 ;  /* 0x00000007ff047899 */ /* 0x000fe40008011404 */
[----:B------:R-:W-:Y:S02]  /*48c0*/  USHF.R.S32.HI UR14, URZ, 0x7, UR14 ;  /* 0x00000007ff0e7899 */ /* 0x000fe4000801140e */
[----:B------:R-:W-:-:S02]  /*48d0*/  @!UP0 ULOP3.LUT UR14, URZ, UR4, URZ, 0x33, !UPT ;  /* 0x00000004ff0e8292 */ /* 0x000fc4000f8e33ff */
[----:B----4-:R-:W-:Y:S01]  /*48e0*/  UISETP.GE.AND UP0, UPT, UR8, UR7, UPT ;  /* 0x000000070800728c */ /* 0x010fe2000bf06270 */
[----:B------:R-:W-:Y:S08]  /*48f0*/  BAR.SYNC.DEFER_BLOCKING 0x2, 0x1a0 ;  /* 0x0086800000007b1d */ /* 0x000ff00000010000 */
[----:B------:R-:W-:Y:S05]  /*4900*/  BRA.U UP0, `(.L_x_46) ;  /* 0x0000004900547547 */ /* 0x000fea000b800000 */
[----:B------:R-:W-:Y:S01]  /*4910*/  R2UR UR9, R0 ;  /* 0x00000000000972ca */ /* 0x000fe200000e0000 */
[----:B------:R-:W2:Y:S01]  /*4920*/  S2UR UR12, SR_CgaCtaId ;  /* 0x00000000000c79c3 */ /* 0x000ea20000008800 */
[----:B------:R-:W-:Y:S01]  /*4930*/  UISETP.LT.AND UP0, UPT, URZ, UR14, UPT ;  /* 0x0000000eff00728c */ /* 0x000fe2000bf01270 */
[----:B------:R-:W-:Y:S01]  /*4940*/  IMAD.MOV.U32 R135, RZ, RZ, -0x1 ;  /* 0xffffffffff877424 */ /* 0x000fe200078e00ff */
[----:B------:R-:W-:Y:S01]  /*4950*/  UMOV UR7, 0x400 ;  /* 0x0000040000077882 */ /* 0x000fe20000000000 */
[----:B------:R-:W-:Y:S01]  /*4960*/  UMOV UR8, 0x400 ;  /* 0x0000040000087882 */ /* 0x000fe20000000000 */
[----:B------:R-:W-:Y:S01]  /*4970*/  USEL UR5, URZ, UR14, !UP0 ;  /* 0x0000000eff057287 */ /* 0x000fe2000c000000 */
[----:B------:R-:W-:Y:S02]  /*4980*/  UMOV UR10, URZ ;  /* 0x000000ff000a7c82 */ /* 0x000fe40008000000 */
[----:B------:R-:W3:Y:S01]  /*4990*/  S2UR UR19, SR_CgaCtaId ;  /* 0x00000000001379c3 */ /* 0x000ee20000008800 */
[----:B------:R-:W-:Y:S01]  /*49a0*/  UIMAD UR5, UR5, -0x80, UR6 ;  /* 0xffffff80050578a4 */ /* 0x000fe2000f8e0206 */
[----:B------:R-:W-:-:S02]  /*49b0*/  UMOV UR17, URZ ;  /* 0x000000ff00117c82 */ /* 0x000fc40008000000 */
[----:B------:R-:W-:Y:S02]  /*49c0*/  USHF.R.S32.HI UR4, URZ, 0x1f, UR9 ;  /* 0x0000001fff047899 */ /* 0x000fe40008011409 */
[----:B------:R-:W-:Y:S01]  /*49d0*/  UISETP.GT.AND UP3, UPT, UR9, 0x3, UPT ;  /* 0x000000030900788c */ /* 0x000fe2000bf64270 */
[----:B------:R-:W-:Y:S01]  /*49e0*/  IMAD R140, RZ, RZ, -UR5 ;  /* 0x80000005ff8c7e24 */ /* 0x000fe2000f8e02ff */
[----:B------:R-:W-:Y:S02]  /*49f0*/  ULEA.HI UR4, UR4, UR9, URZ, 0x2 ;  /* 0x0000000904047291 */ /* 0x000fe4000f8f10ff */
[----:B------:R-:W-:Y:S02]  /*4a00*/  UISETP.GT.AND UP2, UPT, UR9, 0x3, UPT ;  /* 0x000000030900788c */ /* 0x000fe4000bf44270 */
[----:B------:R-:W-:Y:S01]  /*4a10*/  ULOP3.LUT UR4, UR4, 0xfffffffc, URZ, 0xc0, !UPT ;  /* 0xfffffffc04047892 */ /* 0x000fe2000f8ec0ff */
[C---:B-1----:R-:W-:Y:S01]  /*4a20*/  VIADDMNMX R4, R140.reuse, 0x80, RZ, !PT ;  /* 0x000000808c047846 */ /* 0x042fe200078001ff */
[----:B------:R-:W-:Y:S01]  /*4a30*/  UISETP.GT.AND UP1, UPT, UR9, 0x3, UPT ;  /* 0x000000030900788c */ /* 0x000fe2000bf24270 */
[C---:B------:R-:W-:Y:S01]  /*4a40*/  VIADDMNMX R144, R140.reuse, 0x20, RZ, !PT ;  /* 0x000000208c907846 */ /* 0x040fe200078001ff */
[----:B------:R-:W-:Y:S01]  /*4a50*/  UIADD3 UR4, UPT, UPT, UR9, -UR4, URZ ;  /* 0x8000000409047290 */ /* 0x000fe2000fffe0ff */
[C---:B------:R-:W-:Y:S01]  /*4a60*/  VIADDMNMX R6, R140.reuse, 0x40, RZ, !PT ;  /* 0x000000408c067846 */ /* 0x040fe200078001ff */
[----:B--2---:R-:W-:Y:S01]  /*4a70*/  ULEA UR12, UR12, UR7, 0x18 ;  /* 0x000000070c0c7291 */ /* 0x004fe2000f8ec0ff */
[----:B------:R-:W-:Y:S01]  /*4a80*/  VIADDMNMX R140, R140, 0x60, RZ, !PT ;  /* 0x000000608c8c7846 */ /* 0x000fe200078001ff */
[----:B------:R-:W-:Y:S01]  /*4a90*/  UIADD3 UR13, UPT, UPT, UR4, 0x4, URZ ;  /* 0x00000004040d7890 */ /* 0x000fe2000fffe0ff */
[--C-:B------:R-:W-:Y:S01]  /*4aa0*/  SHF.R.U32.HI R144, RZ, R144, R135.reuse ;  /* 0x00000090ff907219 */ /* 0x100fe20000011687 */
[----:B------:R-:W-:Y:S01]  /*4ab0*/  @!UP3 UIADD3 UR13, UPT, UPT, UR4, URZ, URZ ;  /* 0x000000ff040db290 */ /* 0x000fe2000fffe0ff */
[--C-:B------:R-:W-:Y:S01]  /*4ac0*/  SHF.R.U32.HI R141, RZ, R6, R135.reuse ;  /* 0x00000006ff8d7219 */ /* 0x100fe20000011687 */
[----:B------:R-:W-:Y:S01]  /*4ad0*/  USEL UR15, URZ, 0x80, !UP2 ;  /* 0x00000080ff0f7887 */ /* 0x000fe2000d000000 */
[--C-:B------:R-:W-:Y:S01]  /*4ae0*/  SHF.R.U32.HI R140, RZ, R140, R135.reuse ;  /* 0x0000008cff8c7219 */ /* 0x100fe20000011687 */
[----:B------:R-:W-:Y:S01]  /*4af0*/  USEL UR20, URZ, 0x80, !UP1 ;  /* 0x00000080ff147887 */ /* 0x000fe2000c800000 */
[----:B------:R-:W-:Y:S01]  /*4b00*/  SHF.R.U32.HI R135, RZ, R4, R135 ;  /* 0x00000004ff877219 */ /* 0x000fe20000011687 */
[----:B---3--:R-:W-:-:S02]  /*4b10*/  ULEA UR19, UR19, UR8, 0x18 ;  /* 0x0000000813137291 */ /* 0x008fc4000f8ec0ff */
[----:B------:R-:W-:Y:S02]  /*4b20*/  UIADD3 UR18, UPT, UPT, UR12, 0x8, URZ ;  /* 0x000000080c127890 */ /* 0x000fe4000fffe0ff */
[----:B------:R-:W-:Y:S02]  /*4b30*/  UIADD3 UR16, UPT, UPT, UR12, 0x8, URZ ;  /* 0x000000080c107890 */ /* 0x000fe4000fffe0ff */
[----:B------:R-:W-:Y:S01]  /*4b40*/  UIADD3 UR13, UPT, UPT, UR13, 0x3, URZ ;  /* 0x000000030d0d7890 */ /* 0x000fe2000fffe0ff */
[----:B------:R-:W-:-:S11]  /*4b50*/  UMOV UR9, 0x1 ;  /* 0x0000000100097882 */ /* 0x000fd60000000000 */
.L_x_54:
[----:B------:R-:W-:Y:S01]  /*4b60*/  UMOV UR5, UR18 ;  /* 0x0000001200057c82 */ /* 0x000fe20008000000 */
[----:B------:R-:W-:Y:S02]  /*4b70*/  USHF.L.U32 UR6, UR9, 0x1f, URZ ;  /* 0x0000001f09067899 */ /* 0x000fe400080006ff */
[----:B------:R-:W-:Y:S02]  /*4b80*/  @!UP2 UIADD3 UR5, UPT, UPT, UR12, URZ, URZ ;  /* 0x000000ff0c05a290 */ /* 0x000fe4000fffe0ff */
[----:B------:R-:W-:Y:S02]  /*4b90*/  USHF.L.U32 UR4, UR10, 0x1f, URZ ;  /* 0x0000001f0a047899 */ /* 0x000fe400080006ff */
[----:B------:R-:W-:Y:S01]  /*4ba0*/  MOV R5, UR6 ;  /* 0x0000000600057c02 */ /* 0x000fe20008000f00 */
[----:B------:R-:W-:-:S03]  /*4bb0*/  UIADD3 UR8, UPT, UPT, UR5, 0xc0, URZ ;  /* 0x000000c005087890 */ /* 0x000fc6000fffe0ff */
[----:B--2---:R-:W-:Y:S01]  /*4bc0*/  MOV R4, UR4 ;  /* 0x0000000400047c02 */ /* 0x004fe20008000f00 */
[----:B------:R-:W1:Y:S02]  /*4bd0*/  SYNCS.PHASECHK.TRANS64.TRYWAIT P0, [UR5+0xc0], R5 ;  /* 0x0000c005ff0075a7 */ /* 0x000e640008001105 */
[----:B-1----:R-:W-:Y:S06]  /*4be0*/  @!P0 BRA `(.L_x_47) ;  /* 0x0000007c00d88947 */ /* 0x002fec0003800000 */
.L_x_116:
[----:B------:R-:W2:Y:S01]  /*4bf0*/  SYNCS.PHASECHK.TRANS64.TRYWAIT P0, [UR5+0x50], R4 ;  /* 0x00005004ff0075a7 */ /* 0x000ea20008001105 */
[----:B------:R-:W3:Y:S01]  /*4c00*/  S2R R134, SR_TID.X ;  /* 0x0000000000867919 */ /* 0x000ee20000002100 */
[----:B------:R-:W-:Y:S02]  /*4c10*/  IMAD.U32 R148, RZ, RZ, UR15 ;  /* 0x0000000fff947e24 */ /* 0x000fe4000f8e00ff */
[----:B---3--:R-:W-:-:S05]  /*4c20*/  IMAD.U32 R5, R134, 0x10000, RZ ;  /* 0x0001000086057824 */ /* 0x008fca00078e00ff */
[----:B------:R-:W-:-:S04]  /*4c30*/  LOP3.LUT R148, R148, 0x600000, R5, 0xf8, !PT ;  /* 0x0060000094947812 */ /* 0x000fc800078ef805 */
[----:B------:R-:W-:Y:S01]  /*4c40*/  R2UR UR6, R148 ;  /* 0x00000000940672ca */ /* 0x000fe200000e0000 */
[----:B--2---:R-:W-:-:S14]  /*4c50*/  @!P0 BRA `(.L_x_48) ;  /* 0x0000007c00d88947 */ /* 0x004fdc0003800000 */
.L_x_118:
[----:B------:R-:W2:Y:S01]  /*4c60*/  LDTM.x32 R100, tmem[UR6] ;  /* 0x00000006006479ee */ /* 0x000ea200082c0000 */
[----:B------:R-:W-:Y:S01]  /*4c70*/  LOP3.LUT R145, R148, 0x20, RZ, 0xfc, !PT ;  /* 0x0000002094917812 */ /* 0x000fe200078efcff */
[----:B------:R-:W-:Y:S01]  /*4c80*/  ULOP3.LUT UR10, UR10, 0x1, URZ, 0x3c, !UPT ;  /* 0x000000010a0a7892 */ /* 0x000fe2000f8e3cff */
[----:B------:R-:W-:Y:S01]  /*4c90*/  R2P PR, R144, 0x7e ;  /* 0x0000007e90007804 */ /* 0x000fe20000000000 */
[----:B------:R-:W-:Y:S01]  /*4ca0*/  UISETP.GE.AND UP0, UPT, UR14, 0x1, UPT ;  /* 0x000000010e00788c */ /* 0x000fe2000bf06270 */
[----:B------:R-:W-:Y:S02]  /*4cb0*/  R2UR UR4, R145 ;  /* 0x00000000910472ca */ /* 0x000fe400000e0000 */
[C---:B------:R-:W-:Y:S02]  /*4cc0*/  LOP3.LUT R149, R148.reuse, 0x40, RZ, 0xfc, !PT ;  /* 0x0000004094957812 */ /* 0x040fe400078efcff */
[----:B------:R-:W-:Y:S02]  /*4cd0*/  LOP3.LUT R156, R148, 0x60, RZ, 0xfc, !PT ;  /* 0x00000060949c7812 */ /* 0x000fe400078efcff */
[----:B------:R-:W-:-:S02]  /*4ce0*/  R2UR UR6, R149 ;  /* 0x00000000950672ca */ /* 0x000fc400000e0000 */
[----:B------:R-:W-:-:S05]  /*4cf0*/  LOP3.LUT R157, R148, 0x50, RZ, 0xfc, !PT ;  /* 0x00000050949d7812 */ /* 0x000fca00078efcff */
[----:B------:R-:W3:Y:S01]  /*4d00*/  LDTM.x32 R68, tmem[UR4] ;  /* 0x00000004004479ee */ /* 0x000ee200082c0000 */
[----:B------:R-:W-:Y:S02]  /*4d10*/  R2UR UR4, R149 ;  /* 0x00000000950472ca */ /* 0x000fe400000e0000 */
[----:B--2---:R-:W-:Y:S02]  /*4d20*/  SEL R151, R101, 0xff800000, P1 ;  /* 0xff80000065977807 */ /* 0x004fe40000800000 */
[----:B------:R-:W-:Y:S02]  /*4d30*/  SEL R102, R102, 0xff800000, P2 ;  /* 0xff80000066667807 */ /* 0x000fe40001000000 */
[----:B------:R-:W-:Y:S02]  /*4d40*/  SEL R103, R103, 0xff800000, P3 ;  /* 0xff80000067677807 */ /* 0x000fe40001800000 */
[----:B------:R-:W-:Y:S02]  /*4d50*/  SEL R104, R104, 0xff800000, P4 ;  /* 0xff80000068687807 */ /* 0x000fe40002000000 */
[----:B------:R-:W-:-:S03]  /*4d60*/  SEL R105, R105, 0xff800000, P5 ;  /* 0xff80000069697807 */ /* 0x000fc60002800000 */
[----:B------:R-:W2:Y:S01]  /*4d70*/  LDTM.x32 R36, tmem[UR4] ;  /* 0x00000004002479ee */ /* 0x000ea200082c0000 */
[----:B------:R-:W-:Y:S02]  /*4d80*/  SEL R152, R106, 0xff800000, P6 ;  /* 0xff8000006a987807 */ /* 0x000fe40003000000 */
[----:B------:R-:W-:Y:S02]  /*4d90*/  R2P PR, R144.B1, 0x7f ;  /* 0x0000007f90007804 */ /* 0x000fe40000001000 */
[----:B------:R-:W-:-:S03]  /*4da0*/  R2UR UR4, R156 ;  /* 0x000000009c0472ca */ /* 0x000fc600000e0000 */
[----:B------:R-:W-:Y:S02]  /*4db0*/  SEL R108, R108, 0xff800000, P0 ;  /* 0xff8000006c6c7807 */ /* 0x000fe40000000000 */
[----:B------:R-:W-:Y:S02]  /*4dc0*/  SEL R109, R109, 0xff800000, P1 ;  /* 0xff8000006d6d7807 */ /* 0x000fe40000800000 */
[----:B------:R-:W-:Y:S02]  /*4dd0*/  SEL R110, R110, 0xff800000, P2 ;  /* 0xff8000006e6e7807 */ /* 0x000fe40001000000 */
[----:B------:R-:W-:Y:S02]  /*4de0*/  SEL R111, R111, 0xff800000, P3 ;  /* 0xff8000006f6f7807 */ /* 0x000fe40001800000 */
[----:B------:R-:W-:Y:S02]  /*4df0*/  SEL R112, R112, 0xff800000, P4 ;  /* 0xff80000070707807 */ /* 0x000fe40002000000 */
[----:B------:R-:W-:Y:S01]  /*4e00*/  SEL R113, R113, 0xff800000, P5 ;  /* 0xff80000071717807 */ /* 0x000fe20002800000 */
[----:B-1----:R-:W1:Y:S01]  /*4e10*/  LDTM.x32 R4, tmem[UR4] ;  /* 0x00000004000479ee */ /* 0x002e6200082c0000 */
[----:B------:R-:W-:Y:S01]  /*4e20*/  SEL R154, R114, 0xff800000, P6 ;  /* 0xff800000729a7807 */ /* 0x000fe20003000000 */
[----:B------:R-:W4:Y:S01]  /*4e30*/  LDCU UR4, c[0x0][0x600] ;  /* 0x0000c000ff0477ac */ /* 0x000f220008000800 */
[----:B------:R-:W-:-:S05]  /*4e40*/  R2P PR, R144.B2, 0x7f ;  /* 0x0000007f90007804 */ /* 0x000fca0000002000 */
[----:B------:R-:W-:Y:S02]  /*4e50*/  SEL R116, R116, 0xff800000, P0 ;  /* 0xff80000074747807 */ /* 0x000fe40000000000 */
[----:B------:R-:W-:Y:S02]  /*4e60*/  SEL R117, R117, 0xff800000, P1 ;  /* 0xff80000075757807 */ /* 0x000fe40000800000 */
[----:B------:R-:W-:Y:S02]  /*4e70*/  SEL R118, R118, 0xff800000, P2 ;  /* 0xff80000076767807 */ /* 0x000fe40001000000 */
[----:B------:R-:W-:Y:S02]  /*4e80*/  SEL R119, R119, 0xff800000, P3 ;  /* 0xff80000077777807 */ /* 0x000fe40001800000 */
[----:B------:R-:W-:Y:S02]  /*4e90*/  SEL R120, R120, 0xff800000, P4 ;  /* 0xff80000078787807 */ /* 0x000fe40002000000 */
[----:B------:R-:W-:-:S02]  /*4ea0*/  SEL R121, R121, 0xff800000, P5 ;  /* 0xff80000079797807 */ /* 0x000fc40002800000 */
[----:B------:R-:W-:Y:S02]  /*4eb0*/  SEL R122, R122, 0xff800000, P6 ;  /* 0xff8000007a7a7807 */ /* 0x000fe40003000000 */
[----:B------:R-:W-:-:S05]  /*4ec0*/  R2P PR, R144.B3, 0x7f ;  /* 0x0000007f90007804 */ /* 0x000fca0000003000 */
[----:B------:R-:W-:Y:S02]  /*4ed0*/  SEL R125, R125, 0xff800000, P1 ;  /* 0xff8000007d7d7807 */ /* 0x000fe40000800000 */
[----:B------:R-:W-:Y:S02]  /*4ee0*/  SEL R126, R126, 0xff800000, P2 ;  /* 0xff8000007e7e7807 */ /* 0x000fe40001000000 */
[----:B------:R-:W-:Y:S02]  /*4ef0*/  SEL R127, R127, 0xff800000, P3 ;  /* 0xff8000007f7f7807 */ /* 0x000fe40001800000 */
[----:B------:R-:W-:Y:S02]  /*4f00*/  SEL R128, R128, 0xff800000, P4 ;  /* 0xff80000080807807 */ /* 0x000fe40002000000 */
[----:B------:R-:W-:Y:S02]  /*4f10*/  SEL R129, R129, 0xff800000, P5 ;  /* 0xff80000081817807 */ /* 0x000fe40002800000 */
[----:B------:R-:W-:-:S02]  /*4f20*/  SEL R130, R130, 0xff800000, P6 ;  /* 0xff80000082827807 */ /* 0x000fc40003000000 */
[----:B------:R-:W-:Y:S02]  /*4f30*/  R2P PR, R141, 0x7e ;  /* 0x0000007e8d007804 */ /* 0x000fe40000000000 */
[----:B------:R-:W-:-:S03]  /*4f40*/  SEL R124, R124, 0xff800000, P0 ;  /* 0xff8000007c7c7807 */ /* 0x000fc60000000000 */
[----:B---3--:R-:W-:Y:S02]  /*4f50*/  SEL R101, R69, 0xff800000, P1 ;  /* 0xff80000045657807 */ /* 0x008fe40000800000 */
[----:B------:R-:W-:Y:S02]  /*4f60*/  SEL R70, R70, 0xff800000, P2 ;  /* 0xff80000046467807 */ /* 0x000fe40001000000 */
[----:B------:R-:W-:Y:S02]  /*4f70*/  SEL R71, R71, 0xff800000, P3 ;  /* 0xff80000047477807 */ /* 0x000fe40001800000 */
[----:B------:R-:W-:Y:S02]  /*4f80*/  SEL R72, R72, 0xff800000, P4 ;  /* 0xff80000048487807 */ /* 0x000fe40002000000 */
[----:B------:R-:W-:Y:S02]  /*4f90*/  SEL R73, R73, 0xff800000, P5 ;  /* 0xff80000049497807 */ /* 0x000fe40002800000 */
[----:B------:R-:W-:-:S02]  /*4fa0*/  SEL R106, R74, 0xff800000, P6 ;  /* 0xff8000004a6a7807 */ /* 0x000fc40003000000 */
        /* <DEDUP_REMOVED lines=25> */
[----:B--2---:R-:W-:Y:S02]  /*5140*/  SEL R69, R37, 0xff800000, P1 ;  /* 0xff80000025457807 */ /* 0x004fe40000800000 */
        /* <DEDUP_REMOVED lines=30> */
[----:B-1----:R-:W-:Y:S02]  /*5330*/  SEL R37, R5, 0xff800000, P1 ;  /* 0xff80000005257807 */ /* 0x002fe40000800000 */
[----:B------:R-:W-:Y:S02]  /*5340*/  SEL R52, R6, 0xff800000, P2 ;  /* 0xff80000006347807 */ /* 0x000fe40001000000 */
[----:B------:R-:W-:Y:S02]  /*5350*/  SEL R53, R7, 0xff800000, P3 ;  /* 0xff80000007357807 */ /* 0x000fe40001800000 */
[----:B------:R-:W-:Y:S02]  /*5360*/  SEL R54, R8, 0xff800000, P4 ;  /* 0xff80000008367807 */ /* 0x000fe40002000000 */
[----:B------:R-:W-:Y:S02]  /*5370*/  SEL R55, R9, 0xff800000, P5 ;  /* 0xff80000009377807 */ /* 0x000fe40002800000 */
[----:B------:R-:W-:-:S02]  /*5380*/  SEL R42, R10, 0xff800000, P6 ;  /* 0xff8000000a2a7807 */ /* 0x000fc40003000000 */
[----:B------:R-:W-:Y:S02]  /*5390*/  R2P PR, R135.B1, 0x7f ;  /* 0x0000007f87007804 */ /* 0x000fe40000001000 */
[----:B------:R-:W-:Y:S02]  /*53a0*/  LOP3.LUT R5, R144, 0x1, RZ, 0xc0, !PT ;  /* 0x0000000190057812 */ /* 0x000fe400078ec0ff */
[----:B------:R-:W-:Y:S02]  /*53b0*/  FMNMX R6, R102, R103, !PT ;  /* 0x0000006766067209 */ /* 0x000fe40007800000 */
[----:B------:R-:W-:Y:S01]  /*53c0*/  SEL R56, R12, 0xff800000, P0 ;  /* 0xff8000000c387807 */ /* 0x000fe20000000000 */
[----:B------:R-:W-:Y:S01]  /*53d0*/  IMAD.U32 R12, RZ, RZ, UR13 ;  /* 0x0000000dff0c7e24 */ /* 0x000fe2000f8e00ff */
[----:B------:R-:W-:Y:S02]  /*53e0*/  SEL R57, R13, 0xff800000, P1 ;  /* 0xff8000000d397807 */ /* 0x000fe40000800000 */
[----:B------:R-:W-:-:S02]  /*53f0*/  SEL R60, R14, 0xff800000, P2 ;  /* 0xff8000000e3c7807 */ /* 0x000fc40001000000 */
[----:B------:R-:W-:Y:S02]  /*5400*/  SEL R61, R15, 0xff800000, P3 ;  /* 0xff8000000f3d7807 */ /* 0x000fe40001800000 */
[----:B------:R-:W-:Y:S02]  /*5410*/  SEL R62, R16, 0xff800000, P4 ;  /* 0xff800000103e7807 */ /* 0x000fe40002000000 */
[----:B------:R-:W-:Y:S02]  /*5420*/  SEL R63, R17, 0xff800000, P5 ;  /* 0xff800000113f7807 */ /* 0x000fe40002800000 */
[----:B------:R-:W-:Y:S01]  /*5430*/  SEL R50, R18, 0xff800000, P6 ;  /* 0xff80000012327807 */ /* 0x000fe20003000000 */
[----:B------:R1:W-:Y:S06]  /*5440*/  BAR.ARV R12, 0x40 ;  /* 0x0001000c0000751d */ /* 0x0003ec0000002000 */
[----:B------:R-:W-:-:S02]  /*5450*/  R2P PR, R135.B2, 0x7f ;  /* 0x0000007f87007804 */ /* 0x000fc40000002000 */
[----:B------:R-:W-:-:S03]  /*5460*/  FMNMX3 R6, R6, R110, R111, !PT ;  /* 0x0000006e06067276 */ /* 0x000fc6000780006f */
[----:B------:R-:W-:Y:S02]  /*5470*/  SEL R20, R20, 0xff800000, P0 ;  /* 0xff80000014147807 */ /* 0x000fe40000000000 */
[----:B------:R-:W-:Y:S02]  /*5480*/  SEL R21, R21, 0xff800000, P1 ;  /* 0xff80000015157807 */ /* 0x000fe40000800000 */
[----:B------:R-:W-:Y:S02]  /*5490*/  SEL R22, R22, 0xff800000, P2 ;  /* 0xff80000016167807 */ /* 0x000fe40001000000 */
[----:B------:R-:W-:Y:S02]  /*54a0*/  SEL R23, R23, 0xff800000, P3 ;  /* 0xff80000017177807 */ /* 0x000fe40001800000 */
[----:B------:R-:W-:Y:S02]  /*54b0*/  SEL R24, R24, 0xff800000, P4 ;  /* 0xff80000018187807 */ /* 0x000fe40002000000 */
[----:B------:R-:W-:-:S02]  /*54c0*/  SEL R25, R25, 0xff800000, P5 ;  /* 0xff80000019197807 */ /* 0x000fc40002800000 */
[----:B------:R-:W-:Y:S02]  /*54d0*/  SEL R26, R26, 0xff800000, P6 ;  /* 0xff8000001a1a7807 */ /* 0x000fe40003000000 */
[----:B------:R-:W-:Y:S02]  /*54e0*/  R2P PR, R135.B3, 0x7f ;  /* 0x0000007f87007804 */ /* 0x000fe40000003000 */
[----:B------:R-:W-:-:S03]  /*54f0*/  FMNMX3 R6, R6, R118, R119, !PT ;  /* 0x0000007606067276 */ /* 0x000fc60007800077 */
[----:B------:R-:W-:Y:S02]  /*5500*/  SEL R28, R28, 0xff800000, P0 ;  /* 0xff8000001c1c7807 */ /* 0x000fe40000000000 */
[----:B------:R-:W-:Y:S02]  /*5510*/  ISETP.NE.U32.AND P0, PT, R5, 0x1, PT ;  /* 0x000000010500780c */ /* 0x000fe40003f05070 */
[----:B------:R-:W-:Y:S02]  /*5520*/  LOP3.LUT R5, R141, 0x1, RZ, 0xc0, !PT ;  /* 0x000000018d057812 */ /* 0x000fe400078ec0ff */
[----:B------:R-:W-:Y:S02]  /*5530*/  SEL R150, R100, 0xff800000, !P0 ;  /* 0xff80000064967807 */ /* 0x000fe40004000000 */
[----:B------:R-:W-:Y:S02]  /*5540*/  LOP3.LUT P0, RZ, R144, 0x80, RZ, 0xc0, !PT ;  /* 0x0000008090ff7812 */ /* 0x000fe4000780c0ff */
[----:B------:R-:W-:-:S02]  /*5550*/  FMNMX R7, R150, R151, !PT ;  /* 0x0000009796077209 */ /* 0x000fc40007800000 */
[----:B------:R-:W-:Y:S02]  /*5560*/  SEL R153, R107, 0xff800000, P0 ;  /* 0xff8000006b997807 */ /* 0x000fe40000000000 */
[C---:B------:R-:W-:Y:S02]  /*5570*/  LOP3.LUT P0, RZ, R144.reuse, 0x8000, RZ, 0xc0, !PT ;  /* 0x0000800090ff7812 */ /* 0x040fe4000780c0ff */
[----:B------:R-:W-:Y:S02]  /*5580*/  FMNMX3 R7, R7, R108, R109, !PT ;  /* 0x0000006c07077276 */ /* 0x000fe4000780006d */
[----:B------:R-:W-:Y:S02]  /*5590*/  SEL R155, R115, 0xff800000, P0 ;  /* 0xff800000739b7807 */ /* 0x000fe40000000000 */
[----:B------:R-:W-:Y:S02]  /*55a0*/  LOP3.LUT P0, RZ, R144, 0x800000, RZ, 0xc0, !PT ;  /* 0x0080000090ff7812 */ /* 0x000fe4000780c0ff */
[----:B------:R-:W-:-:S02]  /*55b0*/  FMNMX3 R7, R7, R116, R117, !PT ;  /* 0x0000007407077276 */ /* 0x000fc40007800075 */
[----:B------:R-:W-:Y:S02]  /*55c0*/  SEL R123, R123, 0xff800000, P0 ;  /* 0xff8000007b7b7807 */ /* 0x000fe40000000000 */
[----:B------:R-:W-:Y:S02]  /*55d0*/  ISETP.GT.AND P0, PT, R144, -0x1, PT ;  /* 0xffffffff9000780c */ /* 0x000fe40003f04270 */
[----:B------:R-:W-:Y:S02]  /*55e0*/  FMNMX3 R7, R7, R124, R125, !PT ;  /* 0x0000007c07077276 */ /* 0x000fe4000780007d */
[----:B------:R-:W-:Y:S02]  /*55f0*/  SEL R131, R131, 0xff800000, !P0 ;  /* 0xff80000083837807 */ /* 0x000fe40004000000 */
[----:B------:R-:W-:Y:S02]  /*5600*/  ISETP.NE.U32.AND P0, PT, R5, 0x1, PT ;  /* 0x000000010500780c */ /* 0x000fe40003f05070 */
[----:B------:R-:W-:-:S02]  /*5610*/  LOP3.LUT R5, R140, 0x1, RZ, 0xc0, !PT ;  /* 0x000000018c057812 */ /* 0x000fc400078ec0ff */
[----:B------:R-:W-:Y:S02]  /*5620*/  SEL R100, R68, 0xff800000, !P0 ;  /* 0xff80000044647807 */ /* 0x000fe40004000000 */
[----:B------:R-:W-:Y:S02]  /*5630*/  LOP3.LUT P0, RZ, R141, 0x80, RZ, 0xc0, !PT ;  /* 0x000000808dff7812 */ /* 0x000fe4000780c0ff */
[----:B------:R-:W-:Y:S02]  /*5640*/  FMNMX3 R6, R6, R126, R127, !PT ;  /* 0x0000007e06067276 */ /* 0x000fe4000780007f */
[----:B------:R-:W-:Y:S02]  /*5650*/  SEL R107, R75, 0xff800000, P0 ;  /* 0xff8000004b6b7807 */ /* 0x000fe40000000000 */
[----:B------:R-:W-:Y:S02]  /*5660*/  LOP3.LUT P0, RZ, R141, 0x8000, RZ, 0xc0, !PT ;  /* 0x000080008dff7812 */ /* 0x000fe4000780c0ff */
[----:B------:R-:W-:-:S02]  /*5670*/  FMNMX3 R7, R7, R100, R101, !PT ;  /* 0x0000006407077276 */ /* 0x000fc40007800065 */
[----:B------:R-:W-:Y:S02]  /*5680*/  SEL R115, R83, 0xff800000, P0 ;  /* 0xff80000053737807 */ /* 0x000fe40000000000 */
[----:B------:R-:W-:Y:S02]  /*5690*/  LOP3.LUT P0, RZ, R141, 0x800000, RZ, 0xc0, !PT ;  /* 0x008000008dff7812 */ /* 0x000fe4000780c0ff */
[----:B------:R-:W-:Y:S02]  /*56a0*/  FMNMX3 R6, R6, R70, R71, !PT ;  /* 0x0000004606067276 */ /* 0x000fe40007800047 */
[----:B------:R-:W-:Y:S02]  /*56b0*/  SEL R91, R91, 0xff800000, P0 ;  /* 0xff8000005b5b7807 */ /* 0x000fe40000000000 */
[----:B------:R-:W-:Y:S02]  /*56c0*/  ISETP.GT.AND P0, PT, R141, -0x1, PT ;  /* 0xffffffff8d00780c */ /* 0x000fe40003f04270 */
[----:B------:R-:W-:-:S02]  /*56d0*/  FMNMX3 R7, R7, R76, R77, !PT ;  /* 0x0000004c07077276 */ /* 0x000fc4000780004d */
[----:B------:R-:W-:Y:S02]  /*56e0*/  SEL R99, R99, 0xff800000, !P0 ;  /* 0xff80000063637807 */ /* 0x000fe40004000000 */
[----:B------:R-:W-:Y:S02]  /*56f0*/  ISETP.NE.U32.AND P0, PT, R5, 0x1, PT ;  /* 0x000000010500780c */ /* 0x000fe40003f05070 */
[----:B------:R-:W-:Y:S02]  /*5700*/  LOP3.LUT R5, R135, 0x1, RZ, 0xc0, !PT ;  /* 0x0000000187057812 */ /* 0x000fe400078ec0ff */
[----:B------:R-:W-:Y:S02]  /*5710*/  SEL R68, R36, 0xff800000, !P0 ;  /* 0xff80000024447807 */ /* 0x000fe40004000000 */
[----:B------:R-:W-:Y:S02]  /*5720*/  LOP3.LUT P0, RZ, R140, 0x80, RZ, 0xc0, !PT ;  /* 0x000000808cff7812 */ /* 0x000fe4000780c0ff */
[----:B------:R-:W-:-:S02]  /*5730*/  FMNMX3 R6, R6, R78, R79, !PT ;  /* 0x0000004e06067276 */ /* 0x000fc4000780004f */
        /* <DEDUP_REMOVED lines=11> */
[----:B------:R-:W-:-:S02]  /*57f0*/  FMNMX R5, R104, R105, !PT ;  /* 0x0000006968057209 */ /* 0x000fc40007800000 */
[----:B------:R-:W-:Y:S02]  /*5800*/  SEL R36, R4, 0xff800000, !P0 ;  /* 0xff80000004247807 */ /* 0x000fe40004000000 */
[----:B------:R-:W-:Y:S02]  /*5810*/  FMNMX R4, R152, R153, !PT ;  /* 0x0000009998047209 */ /* 0x000fe40007800000 */
[----:B------:R-:W-:Y:S02]  /*5820*/  FMNMX3 R5, R5, R112, R113, !PT ;  /* 0x0000007005057276 */ /* 0x000fe40007800071 */
[----:B------:R-:W-:Y:S02]  /*5830*/  FMNMX3 R4, R4, R154, R155, !PT ;  /* 0x0000009a04047276 */ /* 0x000fe4000780009b */
[----:B------:R-:W-:Y:S02]  /*5840*/  FMNMX3 R5, R5, R120, R121, !PT ;  /* 0x0000007805057276 */ /* 0x000fe40007800079 */
[----:B------:R-:W-:-:S02]  /*5850*/  FMNMX3 R4, R4, R122, R123, !PT ;  /* 0x0000007a04047276 */ /* 0x000fc4000780007b */
[----:B------:R-:W-:Y:S02]  /*5860*/  FMNMX3 R5, R5, R128, R129, !PT ;  /* 0x0000008005057276 */ /* 0x000fe40007800081 */
[----:B------:R-:W-:Y:S02]  /*5870*/  FMNMX3 R4, R4, R130, R131, !PT ;  /* 0x0000008204047276 */ /* 0x000fe40007800083 */
        /* <DEDUP_REMOVED lines=19> */
[----:B------:R-:W-:Y:S02]  /*59b0*/  LOP3.LUT P0, RZ, R135, 0x80, RZ, 0xc0, !PT ;  /* 0x0000008087ff7812 */ /* 0x000fe4000780c0ff */
[----:B------:R-:W-:Y:S02]  /*59c0*/  FMNMX3 R5, R5, R138, R139, !PT ;  /* 0x0000008a05057276 */ /* 0x000fe4000780008b */
[----:B------:R-:W-:-:S02]  /*59d0*/  FMNMX3 R4, R4, R58, R59, !PT ;  /* 0x0000003a04047276 */ /* 0x000fc4000780003b */
[----:B------:R-:W-:Y:S02]  /*59e0*/  FMNMX3 R7, R7, R146, R147, !PT ;  /* 0x0000009207077276 */ /* 0x000fe40007800093 */
[----:B------:R-:W-:Y:S02]  /*59f0*/  FMNMX3 R6, R6, R142, R143, !PT ;  /* 0x0000008e06067276 */ /* 0x000fe4000780008f */
[----:B------:R-:W-:Y:S02]  /*5a00*/  SEL R43, R11, 0xff800000, P0 ;  /* 0xff8000000b2b7807 */ /* 0x000fe40000000000 */
        /* <DEDUP_REMOVED lines=12> */
[----:B------:R-:W-:Y:S02]  /*5ad0*/  ISETP.GT.AND P0, PT, R135, -0x1, PT ;  /* 0xffffffff8700780c */ /* 0x000fe40003f04270 */
[----:B------:R-:W-:Y:S02]  /*5ae0*/  FMNMX3 R5, R5, R62, R63, !PT ;  /* 0x0000003e05057276 */ /* 0x000fe4000780003f */
[----:B------:R-:W-:-:S02]  /*5af0*/  FMNMX3 R4, R4, R50, R51, !PT ;  /* 0x0000003204047276 */ /* 0x000fc40007800033 */
[----:B------:R-:W-:Y:S02]  /*5b00*/  FMNMX3 R7, R7, R20, R21, !PT ;  /* 0x0000001407077276 */ /* 0x000fe40007800015 */
[----:B------:R-:W-:Y:S02]  /*5b10*/  FMNMX3 R6, R6, R22, R23, !PT ;  /* 0x0000001606067276 */ /* 0x000fe40007800017 */
[----:B------:R-:W-:Y:S02]  /*5b20*/  SEL R29, R29, 0xff800000, P1 ;  /* 0xff8000001d1d7807 */ /* 0x000fe40000800000 */
[----:B------:R-:W-:Y:S02]  /*5b30*/  SEL R158, R30, 0xff800000, P2 ;  /* 0xff8000001e9e7807 */ /* 0x000fe40001000000 */
[----:B------:R-:W-:Y:S02]  /*5b40*/  SEL R159, R31, 0xff800000, P3 ;  /* 0xff8000001f9f7807 */ /* 0x000fe40001800000 */
[----:B------:R-:W-:-:S02]  /*5b50*/  SEL R161, R35, 0xff800000, !P0 ;  /* 0xff80000023a17807 */ /* 0x000fc40004000000 */
[----:B------:R-:W-:Y:S02]  /*5b60*/  SEL R162, R32, 0xff800000, P4 ;  /* 0xff80000020a27807 */ /* 0x000fe40002000000 */
[----:B------:R-:W-:Y:S02]  /*5b70*/  SEL R163, R33, 0xff800000, P5 ;  /* 0xff80000021a37807 */ /* 0x000fe40002800000 */
[----:B------:R-:W-:Y:S02]  /*5b80*/  FMNMX3 R7, R7, R28, R29, !PT ;  /* 0x0000001c07077276 */ /* 0x000fe4000780001d */
[----:B------:R-:W-:Y:S02]  /*5b90*/  FMNMX3 R6, R6, R158, R159, !PT ;  /* 0x0000009e06067276 */ /* 0x000fe4000780009f */
[----:B------:R-:W-:Y:S02]  /*5ba0*/  SEL R160, R34, 0xff800000, P6 ;  /* 0xff80000022a07807 */ /* 0x000fe40003000000 */
[----:B------:R-:W-:-:S02]  /*5bb0*/  FMNMX3 R5, R5, R24, R25, !PT ;  /* 0x0000001805057276 */ /* 0x000fc40007800019 */
[----:B------:R-:W-:Y:S02]  /*5bc0*/  FMNMX3 R4, R4, R26, R27, !PT ;  /* 0x0000001a04047276 */ /* 0x000fe4000780001b */
[----:B------:R-:W-:Y:S02]  /*5bd0*/  FMNMX R6, R7, R6, !PT ;  /* 0x0000000607067209 */ /* 0x000fe40007800000 */
[----:B------:R-:W-:Y:S02]  /*5be0*/  FMNMX3 R5, R5, R162, R163, !PT ;  /* 0x000000a205057276 */ /* 0x000fe400078000a3 */
[----:B------:R-:W-:-:S04]  /*5bf0*/  FMNMX3 R4, R4, R160, R161, !PT ;  /* 0x000000a004047276 */ /* 0x000fc800078000a1 */
[----:B------:R-:W-:-:S04]  /*5c00*/  FMNMX3 R170, R6, R5, R4, !PT ;  /* 0x0000000506aa7276 */ /* 0x000fc80007800004 */
[----:B------:R-:W-:-:S04]  /*5c10*/  FSETP.NEU.AND P0, PT, R170, -INF , PT ;  /* 0xff800000aa00780b */ /* 0x000fc80003f0d000 */
[----:B------:R-:W-:Y:S02]  /*5c20*/  FSEL R164, R170, RZ, P0 ;  /* 0x000000ffaaa47208 */ /* 0x000fe40000000000 */
[----:B------:R-:W-:-:S03]  /*5c30*/  ELECT P0, URZ, PT ;  /* 0x0000000000ff782f */ /* 0x000fc60003800000 */
[----:B----4-:R-:W-:-:S04]  /*5c40*/  FFMA R164, -R164, UR4, RZ ;  /* 0x00000004a4a47c23 */ /* 0x010fc800080001ff */
[--C-:B------:R-:W-:Y:S02]  /*5c50*/  FFMA2 R34, R104.F32x2.HI_LO, UR4.F32, R164.reuse.F32 ;  /* 0x0000000468227c49 */ /* 0x100fe400092000a4 */
[--C-:B------:R-:W-:Y:S02]  /*5c60*/  FFMA2 R104, R108.F32x2.HI_LO, UR4.F32, R164.reuse.F32 ;  /* 0x000000046c687c49 */ /* 0x100fe400092000a4 */
[--C-:B------:R-:W-:Y:S02]  /*5c70*/  FFMA2 R108, R110.F32x2.HI_LO, UR4.F32, R164.reuse.F32 ;  /* 0x000000046e6c7c49 */ /* 0x100fe400092000a4 */
[--C-:B------:R-:W-:Y:S01]  /*5c80*/  FFMA2 R32, R102.F32x2.HI_LO, UR4.F32, R164.reuse.F32 ;  /* 0x0000000466207c49 */ /* 0x100fe200092000a4 */
[----:B------:R-:W-:Y:S01]  /*5c90*/  MUFU.EX2 R34, R34 ;  /* 0x0000002200227308 */ /* 0x000fe20000000800 */
[--C-:B------:R-:W-:Y:S02]  /*5ca0*/  FFMA2 R110, R112.F32x2.HI_LO, UR4.F32, R164.reuse.F32 ;  /* 0x00000004706e7c49 */ /* 0x100fe400092000a4 */
[----:B------:R-:W-:-:S02]  /*5cb0*/  FFMA2 R30, R150.F32x2.HI_LO, UR4.F32, R164.F32 ;  /* 0x00000004961e7c49 */ /* 0x000fc400092000a4 */
[--C-:B------:R-:W-:Y:S02]  /*5cc0*/  FFMA2 R102, R152.F32x2.HI_LO, UR4.F32, R164.reuse.F32 ;  /* 0x0000000498667c49 */ /* 0x100fe400092000a4 */
[--C-:B------:R-:W-:Y:S01]  /*5cd0*/  FFMA2 R112, R154.F32x2.HI_LO, UR4.F32, R164.reuse.F32 ;  /* 0x000000049a707c49 */ /* 0x100fe200092000a4 */
[----:B------:R-:W-:Y:S01]  /*5ce0*/  MUFU.EX2 R32, R32 ;  /* 0x0000002000207308 */ /* 0x000fe20000000800 */
[--C-:B------:R-:W-:Y:S02]  /*5cf0*/  FFMA2 R116, R116.F32x2.HI_LO, UR4.F32, R164.reuse.F32 ;  /* 0x0000000474747c49 */ /* 0x100fe400092000a4 */
[--C-:B------:R-:W-:Y:S02]  /*5d00*/  FFMA2 R118, R118.F32x2.HI_LO, UR4.F32, R164.reuse.F32 ;  /* 0x0000000476767c49 */ /* 0x100fe400092000a4 */
[--C-:B------:R-:W-:Y:S02]  /*5d10*/  FFMA2 R120, R120.F32x2.HI_LO, UR4.F32, R164.reuse.F32 ;  /* 0x0000000478787c49 */ /* 0x100fe400092000a4 */
[--C-:B------:R-:W-:Y:S01]  /*5d20*/  FFMA2 R122, R122.F32x2.HI_LO, UR4.F32, R164.reuse.F32 ;  /* 0x000000047a7a7c49 */ /* 0x100fe200092000a4 */
[----:B------:R-:W-:Y:S01]  /*5d30*/  MUFU.EX2 R30, R30 ;  /* 0x0000001e001e7308 */ /* 0x000fe20000000800 */
[----:B------:R-:W-:-:S02]  /*5d40*/  FFMA2 R124, R124.F32x2.HI_LO, UR4.F32, R164.F32 ;  /* 0x000000047c7c7c49 */ /* 0x000fc400092000a4 */
[--C-:B------:R-:W-:Y:S02]  /*5d50*/  FFMA2 R126, R126.F32x2.HI_LO, UR4.F32, R164.reuse.F32 ;  /* 0x000000047e7e7c49 */ /* 0x100fe400092000a4 */
[--C-:B------:R-:W-:Y:S02]  /*5d60*/  FFMA2 R128, R128.F32x2.HI_LO, UR4.F32, R164.reuse.F32 ;  /* 0x0000000480807c49 */ /* 0x100fe400092000a4 */
[--C-:B------:R-:W-:Y:S01]  /*5d70*/  FFMA2 R130, R130.F32x2.HI_LO, UR4.F32, R164.reuse.F32 ;  /* 0x0000000482827c49 */ /* 0x100fe200092000a4 */
[----:B------:R-:W2:Y:S01]  /*5d80*/  MUFU.EX2 R31, R31 ;  /* 0x0000001f001f7308 */ /* 0x000ea20000000800 */
[--C-:B------:R-:W-:Y:S02]  /*5d90*/  FFMA2 R100, R100.F32x2.HI_LO, UR4.F32, R164.reuse.F32 ;  /* 0x0000000464647c49 */ /* 0x100fe400092000a4 */
[--C-:B------:R-:W-:Y:S02]  /*5da0*/  FFMA2 R70, R70.F32x2.HI_LO, UR4.F32, R164.reuse.F32 ;  /* 0x0000000446467c49 */ /* 0x100fe400092000a4 */
[----:B------:R-:W-:-:S02]  /*5db0*/  FFMA2 R72, R72.F32x2.HI_LO, UR4.F32, R164.F32 ;  /* 0x0000000448487c49 */ /* 0x000fc400092000a4 */
[--C-:B------:R-:W-:Y:S01]  /*5dc0*/  FFMA2 R106, R106.F32x2.HI_LO, UR4.F32, R164.reuse.F32 ;  /* 0x000000046a6a7c49 */ /* 0x100fe200092000a4 */
[----:B------:R-:W3:Y:S01]  /*5dd0*/  MUFU.EX2 R33, R33 ;  /* 0x0000002100217308 */ /* 0x000ee20000000800 */
[--C-:B------:R-:W-:Y:S02]  /*5de0*/  FFMA2 R76, R76.F32x2.HI_LO, UR4.F32, R164.reuse.F32 ;  /* 0x000000044c4c7c49 */ /* 0x100fe400092000a4 */
[--C-:B------:R-:W-:Y:S02]  /*5df0*/  FFMA2 R78, R78.F32x2.HI_LO, UR4.F32, R164.reuse.F32 ;  /* 0x000000044e4e7c49 */ /* 0x100fe400092000a4 */
[--C-:B------:R-:W-:Y:S02]  /*5e00*/  FFMA2 R80, R80.F32x2.HI_LO, UR4.F32, R164.reuse.F32 ;  /* 0x0000000450507c49 */ /* 0x100fe400092000a4 */
[--C-:B------:R-:W-:Y:S01]  /*5e10*/  FFMA2 R114, R114.F32x2.HI_LO, UR4.F32, R164.reuse.F32 ;  /* 0x0000000472727c49 */ /* 0x100fe200092000a4 */
[----:B------:R-:W4:Y:S01]  /*5e20*/  MUFU.EX2 R35, R35 ;  /* 0x0000002300237308 */ /* 0x000f220000000800 */
[--C-:B------:R-:W-:Y:S01]  /*5e30*/  FFMA2 R84, R84.F32x2.HI_LO, UR4.F32, R164.reuse.F32 ;  /* 0x0000000454547c49 */ /* 0x100fe200092000a4 */
[----:B--2---:R-:W-:Y:S01]  /*5e40*/  F2FP.BF16.F32.PACK_AB R4, R31, R30 ;  /* 0x0000001e1f04723e */ /* 0x004fe200000010ff */
[----:B------:R-:W-:-:S02]  /*5e50*/  FFMA2 R86, R86.F32x2.HI_LO, UR4.F32, R164.F32 ;  /* 0x0000000456567c49 */ /* 0x000fc400092000a4 */
[--C-:B------:R-:W-:Y:S02]  /*5e60*/  FFMA2 R88, R88.F32x2.HI_LO, UR4.F32, R164.reuse.F32 ;  /* 0x0000000458587c49 */ /* 0x100fe400092000a4 */
[--C-:B------:R-:W-:Y:S01]  /*5e70*/  FFMA2 R90, R90.F32x2.HI_LO, UR4.F32, R164.reuse.F32 ;  /* 0x000000045a5a7c49 */ /* 0x100fe200092000a4 */
[----:B------:R-:W-:Y:S01]  /*5e80*/  MUFU.EX2 R102, R102 ;  /* 0x0000006600667308 */ /* 0x000fe20000000800 */
[--C-:B------:R-:W-:Y:S01]  /*5e90*/  FFMA2 R92, R92.F32x2.HI_LO, UR4.F32, R164.reuse.F32 ;  /* 0x000000045c5c7c49 */ /* 0x100fe200092000a4 */
[----:B---3--:R-:W-:Y:S01]  /*5ea0*/  F2FP.BF16.F32.PACK_AB R5, R33, R32 ;  /* 0x000000202105723e */ /* 0x008fe200000010ff */
[--C-:B------:R-:W-:Y:S02]  /*5eb0*/  FFMA2 R94, R94.F32x2.HI_LO, UR4.F32, R164.reuse.F32 ;  /* 0x000000045e5e7c49 */ /* 0x100fe400092000a4 */
[--C-:B------:R-:W-:Y:S02]  /*5ec0*/  FFMA2 R96, R96.F32x2.HI_LO, UR4.F32, R164.reuse.F32 ;  /* 0x0000000460607c49 */ /* 0x100fe400092000a4 */
[--C-:B------:R-:W-:Y:S01]  /*5ed0*/  FFMA2 R98, R98.F32x2.HI_LO, UR4.F32, R164.reuse.F32 ;  /* 0x0000000462627c49 */ /* 0x100fe200092000a4 */
[----:B------:R-:W2:Y:S01]  /*5ee0*/  MUFU.EX2 R103, R103 ;  /* 0x0000006700677308 */ /* 0x000ea20000000800 */
[----:B----4-:R-:W-:Y:S01]  /*5ef0*/  F2FP.BF16.F32.PACK_AB R6, R35, R34 ;  /* 0x000000222306723e */ /* 0x010fe200000010ff */
[----:B------:R-:W-:-:S02]  /*5f00*/  FFMA2 R68, R68.F32x2.HI_LO, UR4.F32, R164.F32 ;  /* 0x0000000444447c49 */ /* 0x000fc400092000a4 */
[--C-:B------:R-:W-:Y:S02]  /*5f10*/  FFMA2 R38, R38.F32x2.HI_LO, UR4.F32, R164.reuse.F32 ;  /* 0x0000000426267c49 */ /* 0x100fe400092000a4 */
[--C-:B------:R-:W-:Y:S02]  /*5f20*/  FFMA2 R40, R40.F32x2.HI_LO, UR4.F32, R164.reuse.F32 ;  /* 0x0000000428287c49 */ /* 0x100fe400092000a4 */
[----:B------:R-:W-:Y:S01]  /*5f30*/  MUFU.EX2 R104, R104 ;  /* 0x0000006800687308 */ /* 0x000fe20000000800 */
[--C-:B------:R-:W-:Y:S02]  /*5f40*/  FFMA2 R74, R74.F32x2.HI_LO, UR4.F32, R164.reuse.F32 ;  /* 0x000000044a4a7c49 */ /* 0x100fe400092000a4 */
[--C-:B------:R-:W-:Y:S02]  /*5f50*/  FFMA2 R44, R44.F32x2.HI_LO, UR4.F32, R164.reuse.F32 ;  /* 0x000000042c2c7c49 */ /* 0x100fe400092000a4 */
[--C-:B------:R-:W-:Y:S02]  /*5f60*/  FFMA2 R46, R46.F32x2.HI_LO, UR4.F32, R164.reuse.F32 ;  /* 0x000000042e2e7c49 */ /* 0x100fe400092000a4 */
[--C-:B------:R-:W-:Y:S01]  /*5f70*/  FFMA2 R48, R48.F32x2.HI_LO, UR4.F32, R164.reuse.F32 ;  /* 0x0000000430307c49 */ /* 0x100fe200092000a4 */
[----:B------:R-:W3:Y:S01]  /*5f80*/  MUFU.EX2 R105, R105 ;  /* 0x0000006900697308 */ /* 0x000ee20000000800 */
[----:B--2---:R-:W-:Y:S01]  /*5f90*/  F2FP.BF16.F32.PACK_AB R7, R103, R102 ;  /* 0x000000666707723e */ /* 0x004fe200000010ff */
        /* <DEDUP_REMOVED lines=8> */
[----:B------:R-:W2:Y:S01]  /*6020*/  MUFU.EX2 R109, R109 ;  /* 0x0000006d006d7308 */ /* 0x000ea20000000800 */
[----:B---3--:R-:W-:Y:S01]  /*6030*/  F2FP.BF16.F32.PACK_AB R8, R105, R104 ;  /* 0x000000686908723e */ /* 0x008fe200000010ff */
        /* <DEDUP_REMOVED lines=22> */
[----:B------:R-:W-:Y:S02]  /*61a0*/  IMAD.MOV.U32 R158, RZ, RZ, 0x1 ;  /* 0x00000001ff9e7424 */ /* 0x000fe400078e00ff */
[--C-:B------:R-:W-:Y:S01]  /*61b0*/  FFMA2 R152, R162.F32x2.HI_LO, UR4.F32, R164.reuse.F32 ;  /* 0x00000004a2987c49 */ /* 0x100fe200092000a4 */
[----:B------:R-:W-:Y:S01]  /*61c0*/  MUFU.EX2 R116, R116 ;  /* 0x0000007400747308 */ /* 0x000fe20000000800 */
[----:B------:R-:W-:Y:S01]  /*61d0*/  FFMA2 R154, R160.F32x2.HI_LO, UR4.F32, R164.F32 ;  /* 0x00000004a09a7c49 */ /* 0x000fe200092000a4 */
[----:B------:R-:W-:Y:S01]  /*61e0*/  LOP3.LUT R160, R148, 0x70, RZ, 0xfc, !PT ;  /* 0x0000007094a07812 */ /* 0x000fe200078efcff */
[----:B------:R-:W-:Y:S02]  /*61f0*/  FADD2 R30, R30.F32x2.HI_LO, R104.F32x2.HI_LO ;  /* 0x000000681e1e724b */ /* 0x000fe40000000000 */
[----:B------:R-:W-:Y:S01]  /*6200*/  FADD2 R32, R32.F32x2.HI_LO, R108.F32x2.HI_LO ;  /* 0x0000006c2020724b */ /* 0x000fe20000000000 */
[----:B------:R-:W-:Y:S01]  /*6210*/  R2UR UR4, R160 ;  /* 0x00000000a00472ca */ /* 0x000fe200000e0000 */
[----:B------:R-:W-:Y:S01]  /*6220*/  FADD2 R34, R34.F32x2.HI_LO, R110.F32x2.HI_LO ;  /* 0x0000006e2222724b */ /* 0x000fe20000000000 */
[----:B------:R-:W1:Y:S01]  /*6230*/  MUFU.EX2 R117, R117 ;  /* 0x0000007500757308 */ /* 0x000e620000000800 */
[----:B--2---:R-:W-:Y:S01]  /*6240*/  F2FP.BF16.F32.PACK_AB R11, R113, R112 ;  /* 0x00000070710b723e */ /* 0x004fe200000010ff */
[----:B------:R-:W-:-:S06]  /*6250*/  FADD2 R102, R102.F32x2.HI_LO, R112.F32x2.HI_LO ;  /* 0x000000706666724b */ /* 0x000fcc0000000000 */
[----:B------:R-:W-:Y:S08]  /*6260*/  MUFU.EX2 R118, R118 ;  /* 0x0000007600767308 */ /* 0x000ff00000000800 */
[----:B------:R-:W2:Y:S01]  /*6270*/  MUFU.EX2 R119, R119 ;  /* 0x0000007700777308 */ /* 0x000ea20000000800 */
[----:B-1----:R-:W-:Y:S01]  /*6280*/  F2FP.BF16.F32.PACK_AB R12, R117, R116 ;  /* 0x00000074750c723e */ /* 0x002fe200000010ff */
[----:B------:R-:W-:-:S06]  /*6290*/  FADD2 R30, R30.F32x2.HI_LO, R116.F32x2.HI_LO ;  /* 0x000000741e1e724b */ /* 0x000fcc0000000000 */
[----:B------:R-:W-:Y:S08]  /*62a0*/  MUFU.EX2 R120, R120 ;  /* 0x0000007800787308 */ /* 0x000ff00000000800 */
        /* <DEDUP_REMOVED lines=26> */
[----:B------:R-:W-:-:S03]  /*6450*/  FADD2 R102, R102.F32x2.HI_LO, R130.F32x2.HI_LO ;  /* 0x000000826666724b */ /* 0x000fc60000000000 */
[----:B------:R2:W-:Y:S01]  /*6460*/  STTM.x16 tmem[UR6], R4 ;  /* 0x00000004000079ed */ /* 0x0005e20008240006 */
[----:B------:R-:W-:Y:S02]  /*6470*/  R2UR UR6, R157 ;  /* 0x000000009d0672ca */ /* 0x000fe400000e0000 */
[----:B------:R-:W-:Y:S08]  /*6480*/  MUFU.EX2 R70, R70 ;  /* 0x0000004600467308 */ /* 0x000ff00000000800 */
[----:B------:R-:W3:Y:S01]  /*6490*/  MUFU.EX2 R71, R71 ;  /* 0x0000004700477308 */ /* 0x000ee20000000800 */
[----:B-1----:R-:W-:-:S07]  /*64a0*/  FADD2 R30, R30.F32x2.HI_LO, R100.F32x2.HI_LO ;  /* 0x000000641e1e724b */ /* 0x002fce0000000000 */
[----:B------:R-:W-:Y:S08]  /*64b0*/  MUFU.EX2 R72, R72 ;  /* 0x0000004800487308 */ /* 0x000ff00000000800 */
[----:B------:R-:W1:Y:S01]  /*64c0*/  MUFU.EX2 R73, R73 ;  /* 0x0000004900497308 */ /* 0x000e620000000800 */
[----:B---3--:R-:W-:-:S07]  /*64d0*/  FADD2 R32, R32.F32x2.HI_LO, R70.F32x2.HI_LO ;  /* 0x000000462020724b */ /* 0x008fce0000000000 */
[----:B------:R-:W-:Y:S08]  /*64e0*/  MUFU.EX2 R106, R106 ;  /* 0x0000006a006a7308 */ /* 0x000ff00000000800 */
[----:B------:R-:W3:Y:S01]  /*64f0*/  MUFU.EX2 R107, R107 ;  /* 0x0000006b006b7308 */ /* 0x000ee20000000800 */
[----:B-1----:R-:W-:-:S07]  /*6500*/  FADD2 R34, R34.F32x2.HI_LO, R72.F32x2.HI_LO ;  /* 0x000000482222724b */ /* 0x002fce0000000000 */
[----:B------:R-:W-:Y:S01]  /*6510*/  MUFU.EX2 R76, R76 ;  /* 0x0000004c004c7308 */ /* 0x000fe20000000800 */
[----:B--2---:R-:W-:Y:S02]  /*6520*/  F2FP.BF16.F32.PACK_AB R4, R101, R100 ;  /* 0x000000646504723e */ /* 0x004fe400000010ff */
[----:B------:R-:W-:Y:S02]  /*6530*/  F2FP.BF16.F32.PACK_AB R5, R71, R70 ;  /* 0x000000464705723e */ /* 0x000fe400000010ff */
[----:B------:R-:W-:-:S03]  /*6540*/  F2FP.BF16.F32.PACK_AB R6, R73, R72 ;  /* 0x000000484906723e */ /* 0x000fc600000010ff */
[----:B------:R-:W1:Y:S01]  /*6550*/  MUFU.EX2 R77, R77 ;  /* 0x0000004d004d7308 */ /* 0x000e620000000800 */
[----:B---3--:R-:W-:Y:S01]  /*6560*/  F2FP.BF16.F32.PACK_AB R7, R107, R106 ;  /* 0x0000006a6b07723e */ /* 0x008fe200000010ff */
        /* <DEDUP_REMOVED lines=116> */
[----:B------:R-:W3:Y:S02]  /*6cb0*/  FENCE.VIEW.ASYNC.T ;  /* 0x00000000000073c6 */ /* 0x000ee40000000200 */
[----:B---3--:R3:W-:Y:S01]  /*6cc0*/  SYNCS.ARRIVE.TRANS64.ART0 RZ, [UR5+0x60], R158 ;  /* 0x0000609effff79a7 */ /* 0x0087e20008500005 */
[----:B------:R-:W-:Y:S08]  /*6cd0*/  MUFU.EX2 R52, R52 ;  /* 0x0000003400347308 */ /* 0x000ff00000000800 */
[----:B------:R-:W4:Y:S01]  /*6ce0*/  MUFU.EX2 R53, R53 ;  /* 0x0000003500357308 */ /* 0x000f220000000800 */
[----:B-1----:R-:W-:-:S07]  /*6cf0*/  FADD2 R30, R30.F32x2.HI_LO, R36.F32x2.HI_LO ;  /* 0x000000241e1e724b */ /* 0x002fce0000000000 */
[----:B------:R-:W-:Y:S08]  /*6d00*/  MUFU.EX2 R54, R54 ;  /* 0x0000003600367308 */ /* 0x000ff00000000800 */
[----:B------:R-:W1:Y:S01]  /*6d10*/  MUFU.EX2 R55, R55 ;  /* 0x0000003700377308 */ /* 0x000e620000000800 */
[----:B----4-:R-:W-:-:S07]  /*6d20*/  FADD2 R32, R32.F32x2.HI_LO, R52.F32x2.HI_LO ;  /* 0x000000342020724b */ /* 0x010fce0000000000 */
[----:B------:R-:W-:Y:S08]  /*6d30*/  MUFU.EX2 R42, R42 ;  /* 0x0000002a002a7308 */ /* 0x000ff00000000800 */
[----:B------:R-:W4:Y:S01]  /*6d40*/  MUFU.EX2 R43, R43 ;  /* 0x0000002b002b7308 */ /* 0x000f220000000800 */
[----:B-1----:R-:W-:-:S07]  /*6d50*/  FADD2 R34, R34.F32x2.HI_LO, R54.F32x2.HI_LO ;  /* 0x000000362222724b */ /* 0x002fce0000000000 */
[----:B------:R-:W-:Y:S01]  /*6d60*/  MUFU.EX2 R56, R56 ;  /* 0x0000003800387308 */ /* 0x000fe20000000800 */
[----:B--2---:R-:W-:Y:S02]  /*6d70*/  F2FP.BF16.F32.PACK_AB R4, R37, R36 ;  /* 0x000000242504723e */ /* 0x004fe400000010ff */
[----:B------:R-:W-:Y:S02]  /*6d80*/  F2FP.BF16.F32.PACK_AB R5, R53, R52 ;  /* 0x000000343505723e */ /* 0x000fe400000010ff */
[----:B------:R-:W-:-:S03]  /*6d90*/  F2FP.BF16.F32.PACK_AB R6, R55, R54 ;  /* 0x000000363706723e */ /* 0x000fc600000010ff */
[----:B------:R-:W1:Y:S01]  /*6da0*/  MUFU.EX2 R57, R57 ;  /* 0x0000003900397308 */ /* 0x000e620000000800 */
[----:B----4-:R-:W-:Y:S01]  /*6db0*/  F2FP.BF16.F32.PACK_AB R7, R43, R42 ;  /* 0x0000002a2b07723e */ /* 0x010fe200000010ff */
        /* <DEDUP_REMOVED lines=40> */
[----:B------:R-:W-:-:S04]  /*7040*/  FADD2 R32, R32.F32x2.HI_LO, R150.F32x2.HI_LO ;  /* 0x000000962020724b */ /* 0x000fc80000000000 */
[----:B------:R-:W-:Y:S02]  /*7050*/  FADD2 R30, R30.F32x2.HI_LO, R32.F32x2.HI_LO ;  /* 0x000000201e1e724b */ /* 0x000fe40000000000 */
[----:B------:R-:W-:Y:S08]  /*7060*/  MUFU.EX2 R154, R154 ;  /* 0x0000009a009a7308 */ /* 0x000ff00000000800 */
[----:B------:R-:W2:Y:S01]  /*7070*/  MUFU.EX2 R155, R155 ;  /* 0x0000009b009b7308 */ /* 0x000ea20000000800 */
[----:B-1----:R-:W-:Y:S01]  /*7080*/  F2FP.BF16.F32.PACK_AB R18, R153, R152 ;  /* 0x000000989912723e */ /* 0x002fe200000010ff */
[----:B------:R-:W-:Y:S01]  /*7090*/  FADD2 R34, R34.F32x2.HI_LO, R152.F32x2.HI_LO ;  /* 0x000000982222724b */ /* 0x000fe20000000000 */
[----:B--2---:R-:W-:Y:S01]  /*70a0*/  F2FP.BF16.F32.PACK_AB R19, R155, R154 ;  /* 0x0000009a9b13723e */ /* 0x004fe200000010ff */
[----:B------:R-:W-:-:S03]  /*70b0*/  FADD2 R102, R102.F32x2.HI_LO, R154.F32x2.HI_LO ;  /* 0x0000009a6666724b */ /* 0x000fc60000000000 */
[----:B------:R3:W-:Y:S01]  /*70c0*/  STTM.x16 tmem[UR4], R4 ;  /* 0x00000004000079ed */ /* 0x0007e20008240004 */
[----:B------:R-:W-:Y:S01]  /*70d0*/  ULOP3.LUT UR4, UR9, 0x1, URZ, 0x3c, !UPT ;  /* 0x0000000109047892 */ /* 0x000fe2000f8e3cff */
[----:B------:R-:W1:Y:S02]  /*70e0*/  FENCE.VIEW.ASYNC.T ;  /* 0x00000000000073c6 */ /* 0x000e640000000200 */
[----:B-1----:R-:W-:Y:S01]  /*70f0*/  NOP ;  /* 0x0000000000007918 */ /* 0x002fe20000000000 */
[----:B------:R-:W-:Y:S01]  /*7100*/  USHF.L.U32 UR4, UR4, 0x1f, URZ ;  /* 0x0000001f04047899 */ /* 0x000fe200080006ff */
[----:B------:R3:W-:Y:S01]  /*7110*/  @P0 SYNCS.ARRIVE.TRANS64.ART0 RZ, [UR5+0x70], R158 ;  /* 0x0000709effff09a7 */ /* 0x0007e20008500005 */
[----:B------:R-:W-:-:S04]  /*7120*/  FADD2 R34, R34.F32x2.HI_LO, R102.F32x2.HI_LO ;  /* 0x000000662222724b */ /* 0x000fc80000000000 */
[----:B------:R-:W-:Y:S02]  /*7130*/  IMAD.U32 R159, RZ, RZ, UR4 ;  /* 0x00000004ff9f7e24 */ /* 0x000fe4000f8e00ff */
[----:B------:R-:W-:Y:S02]  /*7140*/  FADD2 R30, R30.F32x2.HI_LO, R34.F32x2.HI_LO ;  /* 0x000000221e1e724b */ /* 0x000fe40000000000 */
[----:B------:R-:W1:Y:S02]  /*7150*/  SYNCS.PHASECHK.TRANS64.TRYWAIT P0, [UR8], R159 ;  /* 0x0000009fff0075a7 */ /* 0x000e640008001108 */
[----:B-1-3--:R-:W-:Y:S05]  /*7160*/  @!P0 BRA `(.L_x_49) ;  /* 0x0000005800b88947 */ /* 0x00afea0003800000 */
.L_x_120:
[----:B------:R-:W-:Y:S01]  /*7170*/  FADD R171, R30, R31 ;  /* 0x0000001f1eab7221 */ /* 0x000fe20000000000 */
[----:B------:R-:W-:Y:S06]  /*7180*/  BRA.U !UP0, `(.L_x_50) ;  /* 0x0000001d08f87547 */ /* 0x000fec000b800000 */
[----:B------:R-:W2:Y:S01]  /*7190*/  LDCU UR5, c[0x0][0x600] ;  /* 0x0000c000ff0577ac */ /* 0x000ea20008000800 */
[----:B------:R-:W-:Y:S01]  /*71a0*/  UMOV UR11, URZ ;  /* 0x000000ff000b7c82 */ /* 0x000fe20008000000 */
.L_x_53:
[----:B------:R-:W-:Y:S01]  /*71b0*/  UMOV UR6, UR16 ;  /* 0x0000001000067c82 */ /* 0x000fe20008000000 */
[----:B------:R-:W-:Y:S01]  /*71c0*/  USHF.L.U32 UR4, UR10, 0x1f, URZ ;  /* 0x0000001f0a047899 */ /* 0x000fe200080006ff */
[----:B------:R-:W-:Y:S01]  /*71d0*/  R2UR UR7, R148 ;  /* 0x00000000940772ca */ /* 0x000fe200000e0000 */
[----:B------:R-:W-:-:S04]  /*71e0*/  @!UP2 UIADD3 UR6, UPT, UPT, UR12, URZ, URZ ;  /* 0x000000ff0c06a290 */ /* 0x000fc8000fffe0ff */
[----:B------:R-:W-:-:S05]  /*71f0*/  MOV R4, UR4 ;  /* 0x0000000400047c02 */ /* 0x000fca0008000f00 */
[----:B------:R-:W3:Y:S02]  /*7200*/  SYNCS.PHASECHK.TRANS64.TRYWAIT P0, [UR6+0x50], R4 ;  /* 0x00005004ff0075a7 */ /* 0x000ee40008001106 */
[----:B---3--:R-:W-:Y:S05]  /*7210*/  @!P0 BRA `(.L_x_51) ;  /* 0x0000005800a88947 */ /* 0x008fea0003800000 */
.L_x_122:
[----:B------:R-:W4:Y:S01]  /*7220*/  LDTM.x32 R100, tmem[UR7] ;  /* 0x00000007006479ee */ /* 0x000f2200082c0000 */
[----:B------:R-:W-:Y:S01]  /*7230*/  R2UR UR4, R145 ;  /* 0x00000000910472ca */ /* 0x000fe200000e0000 */
[----:B------:R-:W-:Y:S01]  /*7240*/  IMAD.MOV.U32 R173, RZ, RZ, 0x3d9df09d ;  /* 0x3d9df09dffad7424 */ /* 0x000fe200078e00ff */
[----:B------:R-:W-:-:S11]  /*7250*/  R2UR UR7, R149 ;  /* 0x00000000950772ca */ /* 0x000fd600000e0000 */
[----:B------:R-:W5:Y:S01]  /*7260*/  LDTM.x32 R68, tmem[UR4] ;  /* 0x00000004004479ee */ /* 0x000f6200082c0000 */
[----:B------:R-:W-:Y:S01]  /*7270*/  R2UR UR4, R156 ;  /* 0x000000009c0472ca */ /* 0x000fe200000e0000 */
[----:B------:R-:W1:Y:S01]  /*7280*/  LDTM.x32 R36, tmem[UR7] ;  /* 0x00000007002479ee */ /* 0x000e6200082c0000 */
[----:B----4-:R-:W-:Y:S02]  /*7290*/  FMNMX3 R136, R170, R100, R101, !PT ;  /* 0x00000064aa887276 */ /* 0x010fe40007800065 */
[----:B------:R-:W-:Y:S02]  /*72a0*/  FMNMX R133, R102, R103, !PT ;  /* 0x0000006766857209 */ /* 0x000fe40007800000 */
[----:B------:R-:W-:-:S07]  /*72b0*/  FMNMX R132, R104, R105, !PT ;  /* 0x0000006968847209 */ /* 0x000fce0007800000 */
[----:B-1-3--:R-:W1:Y:S01]  /*72c0*/  LDTM.x32 R4, tmem[UR4] ;  /* 0x00000004000479ee */ /* 0x00ae6200082c0000 */
[----:B------:R-:W-:Y:S02]  /*72d0*/  FMNMX R161, R106, R107, !PT ;  /* 0x0000006b6aa17209 */ /* 0x000fe40007800000 */
        /* <DEDUP_REMOVED lines=12> */
[----:B-----5:R-:W-:Y:S02]  /*73a0*/  FMNMX3 R136, R136, R68, R69, !PT ;  /* 0x0000004488887276 */ /* 0x020fe40007800045 */
        /* <DEDUP_REMOVED lines=31> */
[----:B-1----:R-:W-:Y:S02]  /*75a0*/  FMNMX3 R136, R136, R4, R5, !PT ;  /* 0x0000000488887276 */ /* 0x002fe40007800005 */
        /* <DEDUP_REMOVED lines=15> */
[----:B------:R-:W-:Y:S02]  /*76a0*/  FMNMX R133, R136, R133, !PT ;  /* 0x0000008588857209 */ /* 0x000fe40007800000 */
[----:B------:R-:W-:Y:S02]  /*76b0*/  R2UR UR4, R149 ;  /* 0x00000000950472ca */ /* 0x000fe400000e0000 */
[----:B------:R-:W-:-:S04]  /*76c0*/  FMNMX3 R161, R133, R132, R161, !PT ;  /* 0x0000008485a17276 */ /* 0x000fc800078000a1 */
[----:B------:R-:W-:-:S04]  /*76d0*/  FSETP.NEU.AND P0, PT, R161, -INF , PT ;  /* 0xff800000a100780b */ /* 0x000fc80003f0d000 */
[----:B------:R-:W-:Y:S02]  /*76e0*/  FSEL R133, R161, RZ, P0 ;  /* 0x000000ffa1857208 */ /* 0x000fe40000000000 */
[----:B------:R-:W-:-:S03]  /*76f0*/  ELECT P0, URZ, PT ;  /* 0x0000000000ff782f */ /* 0x000fc60003800000 */
[----:B------:R-:W-:-:S04]  /*7700*/  FADD R172, -R133, R170 ;  /* 0x000000aa85ac7221 */ /* 0x000fc80000000100 */
[----:B--2---:R-:W-:-:S05]  /*7710*/  FMUL R172, R172, UR5 ;  /* 0x00000005acac7c20 */ /* 0x004fca0008400000 */
[----:B------:R-:W-:Y:S02]  /*7720*/  FSETP.GE.AND P1, PT, R172, -8, PT ;  /* 0xc1000000ac00780b */ /* 0x000fe40003f26000 */
[----:B------:R-:W1:Y:S02]  /*7730*/  MUFU.EX2 R172, R172 ;  /* 0x000000ac00ac7308 */ /* 0x000e640000000800 */
[C---:B------:R-:W-:Y:S02]  /*7740*/  FSEL R174, R170.reuse, R133, P1 ;  /* 0x00000085aaae7208 */ /* 0x040fe40000800000 */
[----:B------:R-:W-:-:S03]  /*7750*/  FSEL R170, R170, R161, P1 ;  /* 0x000000a1aaaa7208 */ /* 0x000fc60000800000 */
[----:B------:R-:W-:-:S04]  /*7760*/  FFMA R174, -R174, UR5, RZ ;  /* 0x00000005aeae7c23 */ /* 0x000fc800080001ff */
[--C-:B------:R-:W-:Y:S02]  /*7770*/  FFMA2 R80, R80.F32x2.HI_LO, UR5.F32, R174.reuse.F32 ;  /* 0x0000000550507c49 */ /* 0x100fe400092000ae */
[--C-:B------:R-:W-:Y:S02]  /*7780*/  FFMA2 R132, R100.F32x2.HI_LO, UR5.F32, R174.reuse.F32 ;  /* 0x0000000564847c49 */ /* 0x100fe400092000ae */
[--C-:B------:R-:W-:Y:S01]  /*7790*/  FFMA2 R136, R102.F32x2.HI_LO, UR5.F32, R174.reuse.F32 ;  /* 0x0000000566887c49 */ /* 0x100fe200092000ae */
[----:B------:R-:W-:Y:S01]  /*77a0*/  FMNMX R80, R80, -127, !PT ;  /* 0xc2fe000050507809 */ /* 0x000fe20007800000 */
[--C-:B------:R-:W-:Y:S01]  /*77b0*/  FFMA2 R138, R104.F32x2.HI_LO, UR5.F32, R174.reuse.F32 ;  /* 0x00000005688a7c49 */ /* 0x100fe200092000ae */
[----:B------:R-:W-:Y:S01]  /*77c0*/  FMNMX R81, R81, -127, !PT ;  /* 0xc2fe000051517809 */ /* 0x000fe20007800000 */
[--C-:B------:R-:W-:Y:S01]  /*77d0*/  FFMA2 R142, R106.F32x2.HI_LO, UR5.F32, R174.reuse.F32 ;  /* 0x000000056a8e7c49 */ /* 0x100fe200092000ae */
[----:B------:R-:W-:Y:S01]  /*77e0*/  MUFU.EX2 R132, R132 ;  /* 0x0000008400847308 */ /* 0x000fe20000000800 */
[----:B------:R-:W-:-:S02]  /*77f0*/  FFMA2 R146, R108.F32x2.HI_LO, UR5.F32, R174.F32 ;  /* 0x000000056c927c49 */ /* 0x000fc400092000ae */
[----:B------:R-:W-:Y:S02]  /*7800*/  IMAD.U32 R105, RZ, RZ, UR15 ;  /* 0x0000000fff697e24 */ /* 0x000fe4000f8e00ff */
[--C-:B------:R-:W-:Y:S01]  /*7810*/  FFMA2 R150, R110.F32x2.HI_LO, UR5.F32, R174.reuse.F32 ;  /* 0x000000056e967c49 */ /* 0x100fe200092000ae */
[----:B-1----:R-:W-:Y:S01]  /*7820*/  FSEL R172, R172, 1, !P1 ;  /* 0x3f800000acac7808 */ /* 0x002fe20004800000 */
[--C-:B------:R-:W-:Y:S02]  /*7830*/  FFMA2 R152, R112.F32x2.HI_LO, UR5.F32, R174.reuse.F32 ;  /* 0x0000000570987c49 */ /* 0x100fe400092000ae */
[----:B------:R-:W-:Y:S02]  /*7840*/  IMAD.U32 R108, RZ, RZ, UR13 ;  /* 0x0000000dff6c7e24 */ /* 0x000fe4000f8e00ff */
[--C-:B------:R-:W-:Y:S01]  /*7850*/  FFMA2 R154, R114.F32x2.HI_LO, UR5.F32, R174.reuse.F32 ;  /* 0x00000005729a7c49 */ /* 0x100fe200092000ae */
[----:B------:R-:W1:Y:S01]  /*7860*/  MUFU.EX2 R133, R133 ;  /* 0x0000008500857308 */ /* 0x000e620000000800 */
[----:B------:R-:W-:Y:S01]  /*7870*/  FFMA2 R116, R116.F32x2.HI_LO, UR5.F32, R174.F32 ;  /* 0x0000000574747c49 */ /* 0x000fe200092000ae */
[----:B------:R-:W-:Y:S01]  /*7880*/  LOP3.LUT R105, R105, 0x7f, R134, 0xf8, !PT ;  /* 0x0000007f69697812 */ /* 0x000fe200078ef886 */
[----:B------:R-:W-:-:S02]  /*7890*/  FFMA2 R118, R118.F32x2.HI_LO, UR5.F32, R174.F32 ;  /* 0x0000000576767c49 */ /* 0x000fc400092000ae */
[--C-:B------:R-:W-:Y:S01]  /*78a0*/  FFMA2 R120, R120.F32x2.HI_LO, UR5.F32, R174.reuse.F32 ;  /* 0x0000000578787c49 */ /* 0x100fe200092000ae */
[----:B------:R-:W-:Y:S01]  /*78b0*/  LEA R105, R105, UR12, 0x2 ;  /* 0x0000000c69697c11 */ /* 0x000fe2000f8e10ff */
[--C-:B------:R-:W-:Y:S01]  /*78c0*/  FFMA2 R122, R122.F32x2.HI_LO, UR5.F32, R174.reuse.F32 ;  /* 0x000000057a7a7c49 */ /* 0x100fe200092000ae */
[----:B------:R-:W-:Y:S01]  /*78d0*/  MUFU.EX2 R136, R136 ;  /* 0x0000008800887308 */ /* 0x000fe20000000800 */
[--C-:B------:R-:W-:Y:S02]  /*78e0*/  FFMA2 R124, R124.F32x2.HI_LO, UR5.F32, R174.reuse.F32 ;  /* 0x000000057c7c7c49 */ /* 0x100fe400092000ae */
[--C-:B------:R-:W-:Y:S01]  /*78f0*/  FFMA2 R126, R126.F32x2.HI_LO, UR5.F32, R174.reuse.F32 ;  /* 0x000000057e7e7c49 */ /* 0x100fe200092000ae */
[----:B------:R2:W-:Y:S01]  /*7900*/  STS [R105+0x11c], R172 ;  /* 0x00011cac69007388 */ /* 0x0005e20000000800 */
[--C-:B------:R-:W-:Y:S02]  /*7910*/  FFMA2 R128, R128.F32x2.HI_LO, UR5.F32, R174.reuse.F32 ;  /* 0x0000000580807c49 */ /* 0x100fe400092000ae */
[--C-:B------:R-:W-:Y:S01]  /*7920*/  FFMA2 R130, R130.F32x2.HI_LO, UR5.F32, R174.reuse.F32 ;  /* 0x0000000582827c49 */ /* 0x100fe200092000ae */
[----:B------:R-:W3:Y:S01]  /*7930*/  MUFU.EX2 R137, R137 ;  /* 0x0000008900897308 */ /* 0x000ee20000000800 */
[----:B------:R-:W-:Y:S01]  /*7940*/  FADD2.RM R158, R80.F32x2.HI_LO, 12582912 ;  /* 0x4b400000509e744b */ /* 0x000fe20000204000 */
[----:B-1----:R-:W-:Y:S01]  /*7950*/  F2FP.BF16.F32.PACK_AB R100, R133, R132 ;  /* 0x000000848564723e */ /* 0x002fe200000010ff */
[----:B------:R-:W-:-:S02]  /*7960*/  FFMA2 R68, R68.F32x2.HI_LO, UR5.F32, R174.F32 ;  /* 0x0000000544447c49 */ /* 0x000fc400092000ae */
[----:B------:R-:W-:Y:S02]  /*7970*/  FADD2 R162, R158.F32x2.HI_LO, -12582912 ;  /* 0xcb4000009ea2744b */ /* 0x000fe40000200000 */
[----:B------:R-:W-:Y:S01]  /*7980*/  FFMA2 R70, R70.F32x2.HI_LO, UR5.F32, R174.F32 ;  /* 0x0000000546467c49 */ /* 0x000fe200092000ae */
[----:B------:R-:W-:Y:S01]  /*7990*/  MUFU.EX2 R138, R138 ;  /* 0x0000008a008a7308 */ /* 0x000fe20000000800 */
[----:B------:R-:W-:Y:S02]  /*79a0*/  FADD2 R162, R80.F32x2.HI_LO, -R162.F32x2.HI_LO ;  /* 0x800000a250a2724b */ /* 0x000fe40000000000 */
[--C-:B------:R-:W-:Y:S02]  /*79b0*/  FFMA2 R80, R82.F32x2.HI_LO, UR5.F32, R174.reuse.F32 ;  /* 0x0000000552507c49 */ /* 0x100fe400092000ae */
[----:B------:R-:W-:Y:S02]  /*79c0*/  FFMA2 R82, R162.F32x2.HI_LO, R173.F32, 0.22756439447402954102 ;  /* 0x3e6906a4a2527449 */ /* 0x000fe400012000ad */
[--C-:B------:R-:W-:Y:S01]  /*79d0*/  FFMA2 R72, R72.F32x2.HI_LO, UR5.F32, R174.reuse.F32 ;  /* 0x0000000548487c49 */ /* 0x100fe200092000ae */
[----:B------:R-:W1:Y:S01]  /*79e0*/  MUFU.EX2 R139, R139 ;  /* 0x0000008b008b7308 */ /* 0x000e620000000800 */
[----:B---3--:R-:W-:Y:S01]  /*79f0*/  F2FP.BF16.F32.PACK_AB R101, R137, R136 ;  /* 0x000000888965723e */ /* 0x008fe200000010ff */
[--C-:B------:R-:W-:Y:S01]  /*7a00*/  FFMA2 R74, R74.F32x2.HI_LO, UR5.F32, R174.reuse.F32 ;  /* 0x000000054a4a7c49 */ /* 0x100fe200092000ae */
[----:B------:R-:W-:Y:S01]  /*7a10*/  FMNMX R80, R80, -127, !PT ;  /* 0xc2fe000050507809 */ /* 0x000fe20007800000 */
[--C-:B------:R-:W-:Y:S01]  /*7a20*/  FFMA2 R76, R76.F32x2.HI_LO, UR5.F32, R174.reuse.F32 ;  /* 0x000000054c4c7c49 */ /* 0x100fe200092000ae */
[----:B------:R-:W-:Y:S01]  /*7a30*/  FMNMX R81, R81, -127, !PT ;  /* 0xc2fe000051517809 */ /* 0x000fe20007800000 */
[----:B------:R-:W-:-:S02]  /*7a40*/  FFMA2 R78, R78.F32x2.HI_LO, UR5.F32, R174.F32 ;  /* 0x000000054e4e7c49 */ /* 0x000fc400092000ae */
[----:B------:R-:W-:Y:S01]  /*7a50*/  MUFU.EX2 R142, R142 ;  /* 0x0000008e008e7308 */ /* 0x000fe20000000800 */
[--C-:B------:R-:W-:Y:S02]  /*7a60*/  FFMA2 R94, R94.F32x2.HI_LO, UR5.F32, R174.reuse.F32 ;  /* 0x000000055e5e7c49 */ /* 0x100fe400092000ae */
[--C-:B------:R-:W-:Y:S02]  /*7a70*/  FFMA2 R168, R90.F32x2.HI_LO, UR5.F32, R174.reuse.F32 ;  /* 0x000000055aa87c49 */ /* 0x100fe400092000ae */
[--C-:B------:R-:W-:Y:S02]  /*7a80*/  FFMA2 R92, R92.F32x2.HI_LO, UR5.F32, R174.reuse.F32 ;  /* 0x000000055c5c7c49 */ /* 0x100fe400092000ae */
[--C-:B------:R-:W-:Y:S01]  /*7a90*/  FFMA2 R90, R52.F32x2.HI_LO, UR5.F32, R174.reuse.F32 ;  /* 0x00000005345a7c49 */ /* 0x100fe200092000ae */
[----:B------:R-:W3:Y:S01]  /*7aa0*/  MUFU.EX2 R143, R143 ;  /* 0x0000008f008f7308 */ /* 0x000ee20000000800 */
[----:B-1----:R-:W-:Y:S01]  /*7ab0*/  F2FP.BF16.F32.PACK_AB R102, R139, R138 ;  /* 0x0000008a8b66723e */ /* 0x002fe200000010ff */
[----:B------:R-:W-:-:S02]  /*7ac0*/  FFMA2 R164, R64.F32x2.HI_LO, UR5.F32, R174.F32 ;  /* 0x0000000540a47c49 */ /* 0x000fc400092000ae */
[--C-:B------:R-:W-:Y:S02]  /*7ad0*/  FFMA2 R166, R66.F32x2.HI_LO, UR5.F32, R174.reuse.F32 ;  /* 0x0000000542a67c49 */ /* 0x100fe400092000ae */
[--C-:B------:R-:W-:Y:S01]  /*7ae0*/  FFMA2 R52, R4.F32x2.HI_LO, UR5.F32, R174.reuse.F32 ;  /* 0x0000000504347c49 */ /* 0x100fe200092000ae */
[----:B------:R-:W-:Y:S01]  /*7af0*/  FMNMX R164, R164, -127, !PT ;  /* 0xc2fe0000a4a47809 */ /* 0x000fe20007800000 */
[----:B------:R-:W-:Y:S01]  /*7b00*/  MUFU.EX2 R146, R146 ;  /* 0x0000009200927308 */ /* 0x000fe20000000800 */
[--C-:B------:R-:W-:Y:S01]  /*7b10*/  FFMA2 R64, R14.F32x2.HI_LO, UR5.F32, R174.reuse.F32 ;  /* 0x000000050e407c49 */ /* 0x100fe200092000ae */
[----:B------:R-:W-:Y:S01]  /*7b20*/  FMNMX R165, R165, -127, !PT ;  /* 0xc2fe0000a5a57809 */ /* 0x000fe20007800000 */
[--C-:B------:R-:W-:Y:S01]  /*7b30*/  FFMA2 R66, R16.F32x2.HI_LO, UR5.F32, R174.reuse.F32 ;  /* 0x0000000510427c49 */ /* 0x100fe200092000ae */
[----:B------:R-:W-:Y:S01]  /*7b40*/  FMNMX R166, R166, -127, !PT ;  /* 0xc2fe0000a6a67809 */ /* 0x000fe20007800000 */
[--C-:B------:R-:W-:Y:S01]  /*7b50*/  FFMA2 R48, R48.F32x2.HI_LO, UR5.F32, R174.reuse.F32 ;  /* 0x0000000530307c49 */ /* 0x100fe200092000ae */
[----:B------:R-:W-:Y:S01]  /*7b60*/  FMNMX R167, R167, -127, !PT ;  /* 0xc2fe0000a7a77809 */ /* 0x000fe20007800000 */
[--C-:B------:R-:W-:Y:S01]  /*7b70*/  FFMA2 R50, R50.F32x2.HI_LO, UR5.F32, R174.reuse.F32 ;  /* 0x0000000532327c49 */ /* 0x100fe200092000ae */
[----:B------:R-:W1:Y:S01]  /*7b80*/  MUFU.EX2 R147, R147 ;  /* 0x0000009300937308 */ /* 0x000e620000000800 */
[----:B---3--:R-:W-:Y:S01]  /*7b90*/  F2FP.BF16.F32.PACK_AB R103, R143, R142 ;  /* 0x0000008e8f67723e */ /* 0x008fe200000010ff */
[----:B------:R-:W-:-:S02]  /*7ba0*/  FFMA2 R38, R38.F32x2.HI_LO, UR5.F32, R174.F32 ;  /* 0x0000000526267c49 */ /* 0x000fc400092000ae */
[----:B------:R-:W-:Y:S01]  /*7bb0*/  FMNMX R50, R50, -127, !PT ;  /* 0xc2fe000032327809 */ /* 0x000fe20007800000 */
[--C-:B------:R-:W-:Y:S01]  /*7bc0*/  FFMA2 R40, R40.F32x2.HI_LO, UR5.F32, R174.reuse.F32 ;  /* 0x0000000528287c49 */ /* 0x100fe200092000ae */
[----:B------:R-:W-:Y:S01]  /*7bd0*/  FMNMX R51, R51, -127, !PT ;  /* 0xc2fe000033337809 */ /* 0x000fe20007800000 */
[--C-:B------:R-:W-:Y:S01]  /*7be0*/  FFMA2 R42, R42.F32x2.HI_LO, UR5.F32, R174.reuse.F32 ;  /* 0x000000052a2a7c49 */ /* 0x100fe200092000ae */
[----:B------:R-:W-:Y:S01]  /*7bf0*/  MUFU.EX2 R150, R150 ;  /* 0x0000009600967308 */ /* 0x000fe20000000800 */
[--C-:B------:R-:W-:Y:S02]  /*7c00*/  FFMA2 R46, R46.F32x2.HI_LO, UR5.F32, R174.reuse.F32 ;  /* 0x000000052e2e7c49 */ /* 0x100fe400092000ae */
[--C-:B------:R-:W-:Y:S02]  /*7c10*/  FFMA2 R56, R56.F32x2.HI_LO, UR5.F32, R174.reuse.F32 ;  /* 0x0000000538387c49 */ /* 0x100fe400092000ae */
[--C-:B------:R-:W-:Y:S02]  /*7c20*/  FFMA2 R20, R20.F32x2.HI_LO, UR5.F32, R174.reuse.F32 ;  /* 0x0000000514147c49 */ /* 0x100fe400092000ae */
[--C-:B------:R-:W-:Y:S01]  /*7c30*/  FFMA2 R22, R22.F32x2.HI_LO, UR5.F32, R174.reuse.F32 ;  /* 0x0000000516167c49 */ /* 0x100fe200092000ae */
[----:B------:R-:W2:Y:S01]  /*7c40*/  MUFU.EX2 R151, R151 ;  /* 0x0000009700977308 */ /* 0x000ea20000000800 */
[----:B-1----:R-:W-:Y:S01]  /*7c50*/  F2FP.BF16.F32.PACK_AB R104, R147, R146 ;  /* 0x000000929368723e */ /* 0x002fe200000010ff */
[----:B------:R-:W-:-:S02]  /*7c60*/  FFMA2 R24, R24.F32x2.HI_LO, UR5.F32, R174.F32 ;  /* 0x0000000518187c49 */ /* 0x000fc400092000ae */
[--C-:B------:R-:W-:Y:S02]  /*7c70*/  FFMA2 R26, R26.F32x2.HI_LO, UR5.F32, R174.reuse.F32 ;  /* 0x000000051a1a7c49 */ /* 0x100fe400092000ae */
[--C-:B------:R-:W-:Y:S02]  /*7c80*/  FFMA2 R28, R28.F32x2.HI_LO, UR5.F32, R174.reuse.F32 ;  /* 0x000000051c1c7c49 */ /* 0x100fe400092000ae */
[----:B------:R-:W-:Y:S01]  /*7c90*/  MUFU.EX2 R152, R152 ;  /* 0x0000009800987308 */ /* 0x000fe20000000800 */
[--C-:B------:R-:W-:Y:S02]  /*7ca0*/  FFMA2 R30, R30.F32x2.HI_LO, UR5.F32, R174.reuse.F32 ;  /* 0x000000051e1e7c49 */ /* 0x100fe400092000ae */
[--C-:B------:R-:W-:Y:S02]  /*7cb0*/  FFMA2 R32, R32.F32x2.HI_LO, UR5.F32, R174.reuse.F32 ;  /* 0x0000000520207c49 */ /* 0x100fe400092000ae */
[----:B------:R-:W-:-:S03]  /*7cc0*/  FFMA2 R34, R34.F32x2.HI_LO, UR5.F32, R174.F32 ;  /* 0x0000000522227c49 */ /* 0x000fc600092000ae */
[----:B------:R-:W1:Y:S01]  /*7cd0*/  MUFU.EX2 R153, R153 ;  /* 0x0000009900997308 */ /* 0x000e620000000800 */
[----:B--2---:R-:W-:-:S07]  /*7ce0*/  F2FP.BF16.F32.PACK_AB R105, R151, R150 ;  /* 0x000000969769723e */ /* 0x004fce00000010ff */
[----:B------:R-:W-:Y:S08]  /*7cf0*/  MUFU.EX2 R154, R154 ;  /* 0x0000009a009a7308 */ /* 0x000ff00000000800 */
[----:B------:R-:W2:Y:S01]  /*7d00*/  MUFU.EX2 R155, R155 ;  /* 0x0000009b009b7308 */ /* 0x000ea20000000800 */
[----:B-1----:R-:W-:-:S07]  /*7d10*/  F2FP.BF16.F32.PACK_AB R106, R153, R152 ;  /* 0x00000098996a723e */ /* 0x002fce00000010ff */
[----:B------:R-:W-:Y:S08]  /*7d20*/  MUFU.EX2 R116, R116 ;  /* 0x0000007400747308 */ /* 0x000ff00000000800 */
[----:B------:R-:W1:Y:S01]  /*7d30*/  MUFU.EX2 R117, R117 ;  /* 0x0000007500757308 */ /* 0x000e620000000800 */
[----:B------:R1:W-:Y:S06]  /*7d40*/  BAR.ARV R108, 0x40 ;  /* 0x0001006c0000751d */ /* 0x0003ec0000002000 */
[----:B--2---:R-:W-:Y:S01]  /*7d50*/  F2FP.BF16.F32.PACK_AB R107, R155, R154 ;  /* 0x0000009a9b6b723e */ /* 0x004fe200000010ff */
[----:B------:R-:W-:Y:S08]  /*7d60*/  MUFU.EX2 R118, R118 ;  /* 0x0000007600767308 */ /* 0x000ff00000000800 */
[----:B------:R-:W2:Y:S08]  /*7d70*/  MUFU.EX2 R119, R119 ;  /* 0x0000007700777308 */ /* 0x000eb00000000800 */
[----:B------:R-:W-:Y:S01]  /*7d80*/  MUFU.EX2 R120, R120 ;  /* 0x0000007800787308 */ /* 0x000fe20000000800 */
[----:B-1----:R-:W-:-:S07]  /*7d90*/  F2FP.BF16.F32.PACK_AB R108, R117, R116 ;  /* 0x00000074756c723e */ /* 0x002fce00000010ff */
[----:B------:R-:W1:Y:S01]  /*7da0*/  MUFU.EX2 R121, R121 ;  /* 0x0000007900797308 */ /* 0x000e620000000800 */
[----:B--2---:R-:W-:-:S07]  /*7db0*/  F2FP.BF16.F32.PACK_AB R109, R119, R118 ;  /* 0x00000076776d723e */ /* 0x004fce00000010ff */
[----:B------:R-:W-:Y:S08]  /*7dc0*/  MUFU.EX2 R122, R122 ;  /* 0x0000007a007a7308 */ /* 0x000ff00000000800 */
[----:B------:R-:W2:Y:S01]  /*7dd0*/  MUFU.EX2 R123, R123 ;  /* 0x0000007b007b7308 */ /* 0x000ea20000000800 */
[----:B-1----:R-:W-:-:S07]  /*7de0*/  F2FP.BF16.F32.PACK_AB R110, R121, R120 ;  /* 0x00000078796e723e */ /* 0x002fce00000010ff */
[----:B------:R-:W-:Y:S08]  /*7df0*/  MUFU.EX2 R124, R124 ;  /* 0x0000007c007c7308 */ /* 0x000ff00000000800 */
        /* <DEDUP_REMOVED lines=13> */
[----:B--2---:R-:W-:-:S04]  /*7ed0*/  F2FP.BF16.F32.PACK_AB R115, R131, R130 ;  /* 0x000000828373723e */ /* 0x004fc800000010ff */
[----:B------:R2:W-:Y:S01]  /*7ee0*/  STTM.x16 tmem[UR4], R100 ;  /* 0x00000064000079ed */ /* 0x0005e20008240004 */
[----:B------:R-:W-:Y:S02]  /*7ef0*/  R2UR UR4, R157 ;  /* 0x000000009d0472ca */ /* 0x000fe400000e0000 */
[----:B------:R-:W-:Y:S08]  /*7f00*/  MUFU.EX2 R70, R70 ;  /* 0x0000004600467308 */ /* 0x000ff00000000800 */
[----:B------:R-:W3:Y:S01]  /*7f10*/  MUFU.EX2 R71, R71 ;  /* 0x0000004700477308 */ /* 0x000ee20000000800 */
[----:B-1----:R-:W-:-:S07]  /*7f20*/  F2FP.BF16.F32.PACK_AB R4, R69, R68 ;  /* 0x000000444504723e */ /* 0x002fce00000010ff */
[----:B------:R-:W-:Y:S08]  /*7f30*/  MUFU.EX2 R72, R72 ;  /* 0x0000004800487308 */ /* 0x000ff00000000800 */
[----:B------:R-:W1:Y:S01]  /*7f40*/  MUFU.EX2 R73, R73 ;  /* 0x0000004900497308 */ /* 0x000e620000000800 */
[----:B---3--:R-:W-:-:S07]  /*7f50*/  F2FP.BF16.F32.PACK_AB R5, R71, R70 ;  /* 0x000000464705723e */ /* 0x008fce00000010ff */
[----:B------:R-:W-:Y:S08]  /*7f60*/  MUFU.EX2 R74, R74 ;  /* 0x0000004a004a7308 */ /* 0x000ff00000000800 */
[----:B------:R-:W3:Y:S08]  /*7f70*/  MUFU.EX2 R75, R75 ;  /* 0x0000004b004b7308 */ /* 0x000ef00000000800 */
[----:B------:R-:W-:Y:S01]  /*7f80*/  MUFU.EX2 R76, R76 ;  /* 0x0000004c004c7308 */ /* 0x000fe20000000800 */
[----:B--2---:R-:W-:-:S02]  /*7f90*/  FADD2.RM R102, R80.F32x2.HI_LO, 12582912 ;  /* 0x4b4000005066744b */ /* 0x004fc40000204000 */
[-C--:B------:R-:W-:Y:S02]  /*7fa0*/  FFMA2 R100, R82.F32x2.HI_LO, R162.reuse.F32x2.HI_LO, 0.69514614343643188477 ;  /* 0x3f31f51952647449 */ /* 0x080fe400002000a2 */
[----:B------:R-:W-:Y:S02]  /*7fb0*/  FADD2 R104, R102.F32x2.HI_LO, -12582912 ;  /* 0xcb4000006668744b */ /* 0x000fe40000200000 */
[----:B------:R-:W-:Y:S01]  /*7fc0*/  FFMA2 R82, R98.F32x2.HI_LO, UR5.F32, R174.F32 ;  /* 0x0000000562527c49 */ /* 0x000fe200092000ae */
[----:B------:R-:W2:Y:S01]  /*7fd0*/  MUFU.EX2 R77, R77 ;  /* 0x0000004d004d7308 */ /* 0x000ea20000000800 */
[----:B------:R-:W-:Y:S02]  /*7fe0*/  FADD2 R104, R80.F32x2.HI_LO, -R104.F32x2.HI_LO ;  /* 0x800000685068724b */ /* 0x000fe40000000000 */
[----:B------:R-:W-:Y:S01]  /*7ff0*/  FFMA2 R100, R100.F32x2.HI_LO, R162.F32x2.HI_LO, 1 ;  /* 0x3f80000064647449 */ /* 0x000fe200002000a2 */
[----:B------:R-:W-:Y:S01]  /*8000*/  FMNMX R82, R82, -127, !PT ;  /* 0xc2fe000052527809 */ /* 0x000fe20007800000 */
[----:B------:R-:W-:Y:S01]  /*8010*/  FFMA2 R80, R104.F32x2.HI_LO, R173.F32, 0.22756439447402954102 ;  /* 0x3e6906a468507449 */ /* 0x000fe200012000ad */
[----:B------:R-:W-:Y:S01]  /*8020*/  FMNMX R83, R83, -127, !PT ;  /* 0xc2fe000053537809 */ /* 0x000fe20007800000 */
[----:B------:R-:W-:Y:S01]  /*8030*/  IMAD R100, R158, 0x800000, R100 ;  /* 0x008000009e647824 */ /* 0x000fe200078e0264 */
[----:B------:R-:W-:Y:S01]  /*8040*/  MUFU.EX2 R78, R78 ;  /* 0x0000004e004e7308 */ /* 0x000fe20000000800 */
[----:B------:R-:W-:-:S02]  /*8050*/  FFMA2 R80, R80.F32x2.HI_LO, R104.F32x2.HI_LO, 0.69514614343643188477 ;  /* 0x3f31f51950507449 */ /* 0x000fc40000200068 */
[----:B------:R-:W-:Y:S02]  /*8060*/  IMAD R101, R159, 0x800000, R101 ;  /* 0x008000009f657824 */ /* 0x000fe400078e0265 */
[----:B------:R-:W-:Y:S02]  /*8070*/  FADD2.RM R98, R82.F32x2.HI_LO, 12582912 ;  /* 0x4b4000005262744b */ /* 0x000fe40000204000 */
[----:B------:R-:W-:Y:S02]  /*8080*/  FFMA2 R104, R80.F32x2.HI_LO, R104.F32x2.HI_LO, 1 ;  /* 0x3f80000050687449 */ /* 0x000fe40000200068 */
[----:B------:R-:W-:Y:S01]  /*8090*/  FFMA2 R80, R96.F32x2.HI_LO, UR5.F32, R174.F32 ;  /* 0x0000000560507c49 */ /* 0x000fe200092000ae */
[----:B------:R-:W4:Y:S01]  /*80a0*/  MUFU.EX2 R79, R79 ;  /* 0x0000004f004f7308 */ /* 0x000f220000000800 */
[----:B------:R-:W-:Y:S02]  /*80b0*/  FADD2 R108, R98.F32x2.HI_LO, -12582912 ;  /* 0xcb400000626c744b */ /* 0x000fe40000200000 */
[----:B------:R-:W-:-:S02]  /*80c0*/  IMAD R104, R102, 0x800000, R104 ;  /* 0x0080000066687824 */ /* 0x000fc400078e0268 */
[----:B------:R-:W-:Y:S01]  /*80d0*/  FFMA2 R110, R54.F32x2.HI_LO, UR5.F32, R174.F32 ;  /* 0x00000005366e7c49 */ /* 0x000fe200092000ae */
[----:B------:R-:W-:Y:S01]  /*80e0*/  FMNMX R80, R80, -127, !PT ;  /* 0xc2fe000050507809 */ /* 0x000fe20007800000 */
[----:B------:R-:W-:Y:S01]  /*80f0*/  FADD2 R108, R82.F32x2.HI_LO, -R108.F32x2.HI_LO ;  /* 0x8000006c526c724b */ /* 0x000fe20000000000 */
[----:B------:R-:W-:Y:S01]  /*8100*/  FMNMX R81, R81, -127, !PT ;  /* 0xc2fe000051517809 */ /* 0x000fe20007800000 */
[--C-:B------:R-:W-:Y:S01]  /*8110*/  FFMA2 R82, R86.F32x2.HI_LO, UR5.F32, R174.reuse.F32 ;  /* 0x0000000556527c49 */ /* 0x100fe200092000ae */
[----:B------:R-:W-:Y:S01]  /*8120*/  MUFU.EX2 R94, R94 ;  /* 0x0000005e005e7308 */ /* 0x000fe20000000800 */
[----:B------:R-:W-:Y:S02]  /*8130*/  FFMA2 R86, R36.F32x2.HI_LO, UR5.F32, R174.F32 ;  /* 0x0000000524567c49 */ /* 0x000fe400092000ae */
[----:B------:R-:W-:Y:S02]  /*8140*/  IMAD R105, R103, 0x800000, R105 ;  /* 0x0080000067697824 */ /* 0x000fe400078e0269 */
[----:B------:R-:W-:-:S02]  /*8150*/  FADD2.RM R96, R80.F32x2.HI_LO, 12582912 ;  /* 0x4b4000005060744b */ /* 0x000fc40000204000 */
[--C-:B------:R-:W-:Y:S02]  /*8160*/  FFMA2 R112, R58.F32x2.HI_LO, UR5.F32, R174.reuse.F32 ;  /* 0x000000053a707c49 */ /* 0x100fe400092000ae */
[----:B------:R-:W-:Y:S01]  /*8170*/  FADD2 R106, R96.F32x2.HI_LO, -12582912 ;  /* 0xcb400000606a744b */ /* 0x000fe20000200000 */
[----:B------:R-:W-:Y:S01]  /*8180*/  MUFU.EX2 R82, R82 ;  /* 0x0000005200527308 */ /* 0x000fe20000000800 */
[----:B------:R-:W-:Y:S02]  /*8190*/  FFMA2 R114, R60.F32x2.HI_LO, UR5.F32, R174.F32 ;  /* 0x000000053c727c49 */ /* 0x000fe400092000ae */
[----:B------:R-:W-:Y:S02]  /*81a0*/  FADD2 R106, R80.F32x2.HI_LO, -R106.F32x2.HI_LO ;  /* 0x8000006a506a724b */ /* 0x000fe40000000000 */
[--C-:B------:R-:W-:Y:S02]  /*81b0*/  FFMA2 R162, R62.F32x2.HI_LO, UR5.F32, R174.reuse.F32 ;  /* 0x000000053ea27c49 */ /* 0x100fe400092000ae */
[----:B------:R-:W-:Y:S01]  /*81c0*/  FFMA2 R80, R106.F32x2.HI_LO, R173.F32, 0.22756439447402954102 ;  /* 0x3e6906a46a507449 */ /* 0x000fe200012000ad */
[----:B------:R-:W5:Y:S01]  /*81d0*/  MUFU.EX2 R83, R83 ;  /* 0x0000005300537308 */ /* 0x000f620000000800 */
[--C-:B------:R-:W-:Y:S01]  /*81e0*/  FFMA2 R54, R6.F32x2.HI_LO, UR5.F32, R174.reuse.F32 ;  /* 0x0000000506367c49 */ /* 0x100fe200092000ae */
[----:B-1----:R-:W-:Y:S01]  /*81f0*/  F2FP.BF16.F32.PACK_AB R6, R73, R72 ;  /* 0x000000484906723e */ /* 0x002fe200000010ff */
[----:B------:R-:W-:Y:S01]  /*8200*/  FFMA2 R80, R80.F32x2.HI_LO, R106.F32x2.HI_LO, 0.69514614343643188477 ;  /* 0x3f31f51950507449 */ /* 0x000fe2000020006a */
[----:B---3--:R-:W-:Y:S01]  /*8210*/  F2FP.BF16.F32.PACK_AB R7, R75, R74 ;  /* 0x0000004a4b07723e */ /* 0x008fe200000010ff */
[--C-:B------:R-:W-:Y:S01]  /*8220*/  FFMA2 R58, R8.F32x2.HI_LO, UR5.F32, R174.reuse.F32 ;  /* 0x00000005083a7c49 */ /* 0x100fe200092000ae */
[----:B--2---:R-:W-:Y:S01]  /*8230*/  F2FP.BF16.F32.PACK_AB R8, R77, R76 ;  /* 0x0000004c4d08723e */ /* 0x004fe200000010ff */
[----:B------:R-:W-:Y:S01]  /*8240*/  FFMA2 R106, R80.F32x2.HI_LO, R106.F32x2.HI_LO, 1 ;  /* 0x3f800000506a7449 */ /* 0x000fe2000020006a */
[----:B------:R-:W-:Y:S01]  /*8250*/  MUFU.EX2 R36, R168 ;  /* 0x000000a800247308 */ /* 0x000fe20000000800 */
[----:B------:R-:W-:Y:S01]  /*8260*/  FFMA2 R80, R84.F32x2.HI_LO, UR5.F32, R174.F32 ;  /* 0x0000000554507c49 */ /* 0x000fe200092000ae */
[----:B----4-:R-:W-:Y:S01]  /*8270*/  F2FP.BF16.F32.PACK_AB R9, R79, R78 ;  /* 0x0000004e4f09723e */ /* 0x010fe200000010ff */
[----:B------:R-:W-:-:S02]  /*8280*/  FFMA2 R84, R108.F32x2.HI_LO, R173.F32, 0.22756439447402954102 ;  /* 0x3e6906a46c547449 */ /* 0x000fc400012000ad */
[----:B------:R-:W-:Y:S02]  /*8290*/  IMAD R106, R96, 0x800000, R106 ;  /* 0x00800000606a7824 */ /* 0x000fe400078e026a */
[--C-:B------:R-:W-:Y:S02]  /*82a0*/  FFMA2 R60, R10.F32x2.HI_LO, UR5.F32, R174.reuse.F32 ;  /* 0x000000050a3c7c49 */ /* 0x100fe400092000ae */
[----:B------:R-:W-:Y:S02]  /*82b0*/  IMAD R107, R97, 0x800000, R107 ;  /* 0x00800000616b7824 */ /* 0x000fe400078e026b */
[----:B------:R-:W-:Y:S01]  /*82c0*/  FFMA2 R84, R84.F32x2.HI_LO, R108.F32x2.HI_LO, 0.69514614343643188477 ;  /* 0x3f31f51954547449 */ /* 0x000fe2000020006c */
[----:B------:R-:W-:Y:S01]  /*82d0*/  MUFU.EX2 R80, R80 ;  /* 0x0000005000507308 */ /* 0x000fe20000000800 */
[--C-:B------:R-:W-:Y:S01]  /*82e0*/  FFMA2 R62, R12.F32x2.HI_LO, UR5.F32, R174.reuse.F32 ;  /* 0x000000050c3e7c49 */ /* 0x100fe200092000ae */
[----:B-----5:R-:W-:Y:S01]  /*82f0*/  F2FP.BF16.F32.PACK_AB R13, R83, R82 ;  /* 0x00000052530d723e */ /* 0x020fe200000010ff */
[----:B------:R-:W-:Y:S01]  /*8300*/  FFMA2 R108, R84.F32x2.HI_LO, R108.F32x2.HI_LO, 1 ;  /* 0x3f800000546c7449 */ /* 0x000fe2000020006c */
[----:B------:R-:W-:Y:S01]  /*8310*/  F2FP.BF16.F32.PACK_AB R10, R101, R100 ;  /* 0x00000064650a723e */ /* 0x000fe200000010ff */
[--C-:B------:R-:W-:Y:S01]  /*8320*/  FFMA2 R84, R88.F32x2.HI_LO, UR5.F32, R174.reuse.F32 ;  /* 0x0000000558547c49 */ /* 0x100fe200092000ae */
[----:B------:R-:W-:Y:S01]  /*8330*/  F2FP.BF16.F32.PACK_AB R11, R105, R104 ;  /* 0x00000068690b723e */ /* 0x000fe200000010ff */
[----:B------:R-:W-:Y:S01]  /*8340*/  FFMA2 R88, R44.F32x2.HI_LO, UR5.F32, R174.F32 ;  /* 0x000000052c587c49 */ /* 0x000fe200092000ae */
[----:B------:R-:W1:Y:S01]  /*8350*/  MUFU.EX2 R81, R81 ;  /* 0x0000005100517308 */ /* 0x000e620000000800 */
[----:B------:R-:W-:-:S02]  /*8360*/  IMAD R108, R98, 0x800000, R108 ;  /* 0x00800000626c7824 */ /* 0x000fc400078e026c */
[----:B------:R-:W-:Y:S02]  /*8370*/  FADD2.RM R96, R164.F32x2.HI_LO, 12582912 ;  /* 0x4b400000a460744b */ /* 0x000fe40000204000 */
[----:B------:R-:W-:Y:S02]  /*8380*/  IMAD R109, R99, 0x800000, R109 ;  /* 0x00800000636d7824 */ /* 0x000fe400078e026d */
[----:B------:R-:W-:Y:S01]  /*8390*/  IMAD.MOV.U32 R98, RZ, RZ, 0x1 ;  /* 0x00000001ff627424 */ /* 0x000fe200078e00ff */
[----:B------:R-:W-:Y:S08]  /*83a0*/  MUFU.EX2 R84, R84 ;  /* 0x0000005400547308 */ /* 0x000ff00000000800 */
[----:B------:R-:W2:Y:S01]  /*83b0*/  MUFU.EX2 R85, R85 ;  /* 0x0000005500557308 */ /* 0x000ea20000000800 */
[----:B-1----:R-:W-:-:S07]  /*83c0*/  F2FP.BF16.F32.PACK_AB R12, R81, R80 ;  /* 0x00000050510c723e */ /* 0x002fce00000010ff */
[----:B------:R1:W3:Y:S08]  /*83d0*/  MUFU.EX2 R37, R169 ;  /* 0x000000a900257308 */ /* 0x0002f00000000800 */
[----:B------:R-:W-:Y:S01]  /*83e0*/  MUFU.EX2 R44, R92 ;  /* 0x0000005c002c7308 */ /* 0x000fe20000000800 */
[----:B--2---:R-:W-:-:S07]  /*83f0*/  F2FP.BF16.F32.PACK_AB R14, R85, R84 ;  /* 0x00000054550e723e */ /* 0x004fce00000010ff */
[----:B------:R-:W2:Y:S01]  /*8400*/  MUFU.EX2 R45, R93 ;  /* 0x0000005d002d7308 */ /* 0x000ea20000000800 */
[----:B-1----:R-:W-:Y:S01]  /*8410*/  FFMA2 R168, R18.F32x2.HI_LO, UR5.F32, R174.F32 ;  /* 0x0000000512a87c49 */ /* 0x002fe200092000ae */
[----:B---3--:R-:W-:Y:S02]  /*8420*/  F2FP.BF16.F32.PACK_AB R15, R37, R36 ;  /* 0x00000024250f723e */ /* 0x008fe400000010ff */
[----:B------:R-:W-:Y:S02]  /*8430*/  F2FP.BF16.F32.PACK_AB R18, R107, R106 ;  /* 0x0000006a6b12723e */ /* 0x000fe400000010ff */
[----:B------:R-:W-:Y:S02]  /*8440*/  F2FP.BF16.F32.PACK_AB R19, R109, R108 ;  /* 0x0000006c6d13723e */ /* 0x000fe400000010ff */
[----:B------:R-:W1:Y:S08]  /*8450*/  MUFU.EX2 R95, R95 ;  /* 0x0000005f005f7308 */ /* 0x000e700000000800 */
[----:B------:R-:W-:Y:S01]  /*8460*/  MUFU.EX2 R86, R86 ;  /* 0x0000005600567308 */ /* 0x000fe20000000800 */
[----:B--2---:R-:W-:Y:S01]  /*8470*/  F2FP.BF16.F32.PACK_AB R16, R45, R44 ;  /* 0x0000002c2d10723e */ /* 0x004fe200000010ff */
[----:B------:R-:W-:-:S06]  /*8480*/  FADD2.RM R92, R166.F32x2.HI_LO, 12582912 ;  /* 0x4b400000a65c744b */ /* 0x000fcc0000204000 */
[----:B------:R-:W2:Y:S01]  /*8490*/  MUFU.EX2 R87, R87 ;  /* 0x0000005700577308 */ /* 0x000ea20000000800 */
[----:B-1----:R-:W-:-:S04]  /*84a0*/  F2FP.BF16.F32.PACK_AB R17, R95, R94 ;  /* 0x0000005e5f11723e */ /* 0x002fc800000010ff */
[----:B------:R1:W-:Y:S01]  /*84b0*/  STTM.x16 tmem[UR4], R4 ;  /* 0x00000004000079ed */ /* 0x0003e20008240004 */
[----:B------:R-:W-:Y:S02]  /*84c0*/  R2UR UR4, R156 ;  /* 0x000000009c0472ca */ /* 0x000fe400000e0000 */
[----:B------:R-:W-:Y:S08]  /*84d0*/  MUFU.EX2 R38, R38 ;  /* 0x0000002600267308 */ /* 0x000ff00000000800 */
[----:B------:R-:W3:Y:S08]  /*84e0*/  MUFU.EX2 R39, R39 ;  /* 0x0000002700277308 */ /* 0x000ef00000000800 */
[----:B------:R-:W-:Y:S08]  /*84f0*/  MUFU.EX2 R40, R40 ;  /* 0x0000002800287308 */ /* 0x000ff00000000800 */
[----:B------:R-:W4:Y:S08]  /*8500*/  MUFU.EX2 R41, R41 ;  /* 0x0000002900297308 */ /* 0x000f300000000800 */
[----:B------:R-:W-:Y:S08]  /*8510*/  MUFU.EX2 R42, R42 ;  /* 0x0000002a002a7308 */ /* 0x000ff00000000800 */
[----:B------:R-:W5:Y:S08]  /*8520*/  MUFU.EX2 R43, R43 ;  /* 0x0000002b002b7308 */ /* 0x000f700000000800 */
[----:B------:R-:W-:Y:S01]  /*8530*/  MUFU.EX2 R88, R88 ;  /* 0x0000005800587308 */ /* 0x000fe20000000800 */
[----:B-1----:R-:W-:-:S02]  /*8540*/  FMNMX R6, R48, -127, !PT ;  /* 0xc2fe000030067809 */ /* 0x002fc40007800000 */
[----:B------:R-:W-:Y:S01]  /*8550*/  FMNMX R7, R49, -127, !PT ;  /* 0xc2fe000031077809 */ /* 0x000fe20007800000 */
[----:B------:R-:W-:-:S04]  /*8560*/  FADD2.RM R48, R50.F32x2.HI_LO, 12582912 ;  /* 0x4b4000003230744b */ /* 0x000fc80000204000 */
[----:B------:R-:W-:Y:S01]  /*8570*/  MUFU.EX2 R89, R89 ;  /* 0x0000005900597308 */ /* 0x000fe20000000800 */
[----:B------:R-:W-:-:S04]  /*8580*/  FADD2.RM R4, R6.F32x2.HI_LO, 12582912 ;  /* 0x4b4000000604744b */ /* 0x000fc80000204000 */
[----:B------:R-:W-:-:S03]  /*8590*/  FADD2 R8, R4.F32x2.HI_LO, -12582912 ;  /* 0xcb4000000408744b */ /* 0x000fc60000200000 */
[----:B------:R-:W-:Y:S01]  /*85a0*/  MUFU.EX2 R46, R46 ;  /* 0x0000002e002e7308 */ /* 0x000fe20000000800 */
[----:B------:R-:W-:Y:S02]  /*85b0*/  FADD2 R8, R6.F32x2.HI_LO, -R8.F32x2.HI_LO ;  /* 0x800000080608724b */ /* 0x000fe40000000000 */
[----:B------:R-:W-:Y:S02]  /*85c0*/  FADD2 R6, R48.F32x2.HI_LO, -12582912 ;  /* 0xcb4000003006744b */ /* 0x000fe40000200000 */
[----:B------:R-:W-:Y:S02]  /*85d0*/  FFMA2 R10, R8.F32x2.HI_LO, R173.F32, 0.22756439447402954102 ;  /* 0x3e6906a4080a7449 */ /* 0x000fe400012000ad */
[----:B------:R-:W-:Y:S01]  /*85e0*/  FADD2 R6, R50.F32x2.HI_LO, -R6.F32x2.HI_LO ;  /* 0x800000063206724b */ /* 0x000fe20000000000 */
[----:B------:R-:W-:Y:S01]  /*85f0*/  MUFU.EX2 R47, R47 ;  /* 0x0000002f002f7308 */ /* 0x000fe20000000800 */
[----:B------:R-:W-:-:S04]  /*8600*/  FFMA2 R10, R10.F32x2.HI_LO, R8.F32x2.HI_LO, 0.69514614343643188477 ;  /* 0x3f31f5190a0a7449 */ /* 0x000fc80000200008 */
[----:B------:R-:W-:Y:S02]  /*8610*/  FFMA2 R50, R10.F32x2.HI_LO, R8.F32x2.HI_LO, 1 ;  /* 0x3f8000000a327449 */ /* 0x000fe40000200008 */
[----:B------:R-:W-:Y:S01]  /*8620*/  FFMA2 R8, R6.F32x2.HI_LO, R173.F32, 0.22756439447402954102 ;  /* 0x3e6906a406087449 */ /* 0x000fe200012000ad */
[----:B------:R-:W-:Y:S01]  /*8630*/  MUFU.EX2 R90, R90 ;  /* 0x0000005a005a7308 */ /* 0x000fe20000000800 */
[----:B------:R-:W-:Y:S02]  /*8640*/  FADD2 R10, R96.F32x2.HI_LO, -12582912 ;  /* 0xcb400000600a744b */ /* 0x000fe40000200000 */
[----:B------:R-:W-:Y:S02]  /*8650*/  IMAD R50, R4, 0x800000, R50 ;  /* 0x0080000004327824 */ /* 0x000fe400078e0232 */
[----:B------:R-:W-:Y:S02]  /*8660*/  FFMA2 R8, R8.F32x2.HI_LO, R6.F32x2.HI_LO, 0.69514614343643188477 ;  /* 0x3f31f51908087449 */ /* 0x000fe40000200006 */
[----:B------:R-:W-:-:S02]  /*8670*/  IMAD R51, R5, 0x800000, R51 ;  /* 0x0080000005337824 */ /* 0x000fc400078e0233 */
[----:B------:R-:W-:Y:S01]  /*8680*/  FADD2 R10, R164.F32x2.HI_LO, -R10.F32x2.HI_LO ;  /* 0x8000000aa40a724b */ /* 0x000fe20000000000 */
[----:B--2---:R-:W-:Y:S01]  /*8690*/  F2FP.BF16.F32.PACK_AB R4, R87, R86 ;  /* 0x000000565704723e */ /* 0x004fe200000010ff */
[----:B------:R-:W-:Y:S01]  /*86a0*/  FFMA2 R6, R8.F32x2.HI_LO, R6.F32x2.HI_LO, 1 ;  /* 0x3f80000008067449 */ /* 0x000fe20000200006 */
[----:B------:R-:W1:Y:S01]  /*86b0*/  MUFU.EX2 R91, R91 ;  /* 0x0000005b005b7308 */ /* 0x000e620000000800 */
[----:B------:R-:W-:Y:S01]  /*86c0*/  FFMA2 R12, R10.F32x2.HI_LO, R173.F32, 0.22756439447402954102 ;  /* 0x3e6906a40a0c7449 */ /* 0x000fe200012000ad */
[----:B---3--:R-:W-:Y:S01]  /*86d0*/  F2FP.BF16.F32.PACK_AB R5, R39, R38 ;  /* 0x000000262705723e */ /* 0x008fe200000010ff */
[----:B------:R-:W-:Y:S02]  /*86e0*/  FADD2 R8, R92.F32x2.HI_LO, -12582912 ;  /* 0xcb4000005c08744b */ /* 0x000fe40000200000 */
[----:B------:R-:W-:Y:S02]  /*86f0*/  IMAD R48, R48, 0x800000, R6 ;  /* 0x0080000030307824 */ /* 0x000fe400078e0206 */
[----:B------:R-:W-:-:S02]  /*8700*/  FFMA2 R12, R12.F32x2.HI_LO, R10.F32x2.HI_LO, 0.69514614343643188477 ;  /* 0x3f31f5190c0c7449 */ /* 0x000fc4000020000a */
[----:B------:R-:W-:Y:S02]  /*8710*/  IMAD R49, R49, 0x800000, R7 ;  /* 0x0080000031317824 */ /* 0x000fe400078e0207 */
[----:B------:R-:W-:Y:S01]  /*8720*/  FADD2 R8, R166.F32x2.HI_LO, -R8.F32x2.HI_LO ;  /* 0x80000008a608724b */ /* 0x000fe20000000000 */
[----:B------:R-:W-:Y:S01]  /*8730*/  MUFU.EX2 R110, R110 ;  /* 0x0000006e006e7308 */ /* 0x000fe20000000800 */
[----:B------:R-:W-:Y:S01]  /*8740*/  FFMA2 R10, R12.F32x2.HI_LO, R10.F32x2.HI_LO, 1 ;  /* 0x3f8000000c0a7449 */ /* 0x000fe2000020000a */
[----:B----4-:R-:W-:Y:S01]  /*8750*/  F2FP.BF16.F32.PACK_AB R6, R41, R40 ;  /* 0x000000282906723e */ /* 0x010fe200000010ff */
[----:B------:R-:W-:Y:S01]  /*8760*/  FFMA2 R12, R8.F32x2.HI_LO, R173.F32, 0.22756439447402954102 ;  /* 0x3e6906a4080c7449 */ /* 0x000fe200012000ad */
[----:B-----5:R-:W-:Y:S01]  /*8770*/  F2FP.BF16.F32.PACK_AB R7, R43, R42 ;  /* 0x0000002a2b07723e */ /* 0x020fe200000010ff */
[----:B------:R-:W-:Y:S01]  /*8780*/  IMAD R96, R96, 0x800000, R10 ;  /* 0x0080000060607824 */ /* 0x000fe200078e020a */
[----:B------:R-:W-:Y:S01]  /*8790*/  F2FP.BF16.F32.PACK_AB R10, R51, R50 ;  /* 0x00000032330a723e */ /* 0x000fe200000010ff */
[----:B------:R-:W-:Y:S01]  /*87a0*/  FFMA2 R12, R12.F32x2.HI_LO, R8.F32x2.HI_LO, 0.69514614343643188477 ;  /* 0x3f31f5190c0c7449 */ /* 0x000fe20000200008 */
[----:B------:R-:W2:Y:S01]  /*87b0*/  MUFU.EX2 R111, R111 ;  /* 0x0000006f006f7308 */ /* 0x000ea20000000800 */
[----:B------:R-:W-:Y:S01]  /*87c0*/  IMAD R97, R97, 0x800000, R11 ;  /* 0x0080000061617824 */ /* 0x000fe200078e020b */
[----:B------:R-:W-:Y:S01]  /*87d0*/  F2FP.BF16.F32.PACK_AB R11, R49, R48 ;  /* 0x00000030310b723e */ /* 0x000fe200000010ff */
[----:B------:R-:W-:Y:S01]  /*87e0*/  FFMA2 R8, R12.F32x2.HI_LO, R8.F32x2.HI_LO, 1 ;  /* 0x3f8000000c087449 */ /* 0x000fe20000200008 */
[----:B-1----:R-:W-:-:S02]  /*87f0*/  F2FP.BF16.F32.PACK_AB R12, R91, R90 ;  /* 0x0000005a5b0c723e */ /* 0x002fc400000010ff */
[----:B------:R-:W-:Y:S01]  /*8800*/  F2FP.BF16.F32.PACK_AB R18, R97, R96 ;  /* 0x000000606112723e */ /* 0x000fe200000010ff */
[----:B------:R-:W-:Y:S01]  /*8810*/  IMAD R92, R92, 0x800000, R8 ;  /* 0x008000005c5c7824 */ /* 0x000fe200078e0208 */
[----:B------:R-:W-:Y:S01]  /*8820*/  MUFU.EX2 R56, R56 ;  /* 0x0000003800387308 */ /* 0x000fe20000000800 */
[----:B------:R-:W-:Y:S01]  /*8830*/  IMAD R93, R93, 0x800000, R9 ;  /* 0x008000005d5d7824 */ /* 0x000fe200078e0209 */
[----:B------:R-:W-:Y:S02]  /*8840*/  F2FP.BF16.F32.PACK_AB R8, R89, R88 ;  /* 0x000000585908723e */ /* 0x000fe400000010ff */
[----:B------:R-:W-:Y:S02]  /*8850*/  F2FP.BF16.F32.PACK_AB R9, R47, R46 ;  /* 0x0000002e2f09723e */ /* 0x000fe400000010ff */
[----:B------:R-:W-:Y:S02]  /*8860*/  F2FP.BF16.F32.PACK_AB R19, R93, R92 ;  /* 0x0000005c5d13723e */ /* 0x000fe400000010ff */
        /* <DEDUP_REMOVED lines=15> */
[----:B------:R-:W-:Y:S01]  /*8960*/  R2UR UR4, R160 ;  /* 0x00000000a00472ca */ /* 0x000fe200000e0000 */
[----:B------:R-:W2:Y:S01]  /*8970*/  FENCE.VIEW.ASYNC.T ;  /* 0x00000000000073c6 */ /* 0x000ea20000000200 */
[----:B------:R-:W-:Y:S01]  /*8980*/  MUFU.EX2 R54, R54 ;  /* 0x0000003600367308 */ /* 0x000fe20000000800 */
[----:B--2---:R2:W-:Y:S07]  /*8990*/  SYNCS.ARRIVE.TRANS64.ART0 RZ, [UR6+0x60], R98 ;  /* 0x00006062ffff79a7 */ /* 0x0045ee0008500006 */
[----:B------:R-:W3:Y:S08]  /*89a0*/  MUFU.EX2 R55, R55 ;  /* 0x0000003700377308 */ /* 0x000ef00000000800 */
[----:B------:R-:W-:Y:S08]  /*89b0*/  MUFU.EX2 R58, R58 ;  /* 0x0000003a003a7308 */ /* 0x000ff00000000800 */
[----:B------:R-:W4:Y:S08]  /*89c0*/  MUFU.EX2 R59, R59 ;  /* 0x0000003b003b7308 */ /* 0x000f300000000800 */
[----:B------:R-:W-:Y:S08]  /*89d0*/  MUFU.EX2 R60, R60 ;  /* 0x0000003c003c7308 */ /* 0x000ff00000000800 */
[----:B------:R-:W5:Y:S08]  /*89e0*/  MUFU.EX2 R61, R61 ;  /* 0x0000003d003d7308 */ /* 0x000f700000000800 */
[----:B------:R-:W-:Y:S01]  /*89f0*/  MUFU.EX2 R62, R62 ;  /* 0x0000003e003e7308 */ /* 0x000fe20000000800 */
[----:B-1----:R-:W-:-:S02]  /*8a00*/  F2FP.BF16.F32.PACK_AB R4, R53, R52 ;  /* 0x000000343504723e */ /* 0x002fc400000010ff */
[----:B---3--:R-:W-:Y:S02]  /*8a10*/  F2FP.BF16.F32.PACK_AB R5, R55, R54 ;  /* 0x000000363705723e */ /* 0x008fe400000010ff */
[----:B----4-:R-:W-:-:S03]  /*8a20*/  F2FP.BF16.F32.PACK_AB R6, R59, R58 ;  /* 0x0000003a3b06723e */ /* 0x010fc600000010ff */
[----:B------:R-:W1:Y:S01]  /*8a30*/  MUFU.EX2 R63, R63 ;  /* 0x0000003f003f7308 */ /* 0x000e620000000800 */
[----:B-----5:R-:W-:-:S07]  /*8a40*/  F2FP.BF16.F32.PACK_AB R7, R61, R60 ;  /* 0x0000003c3d07723e */ /* 0x020fce00000010ff */
[----:B------:R-:W-:Y:S08]  /*8a50*/  MUFU.EX2 R64, R64 ;  /* 0x0000004000407308 */ /* 0x000ff00000000800 */
[----:B------:R-:W3:Y:S01]  /*8a60*/  MUFU.EX2 R65, R65 ;  /* 0x0000004100417308 */ /* 0x000ee20000000800 */
[----:B-1----:R-:W-:-:S07]  /*8a70*/  F2FP.BF16.F32.PACK_AB R8, R63, R62 ;  /* 0x0000003e3f08723e */ /* 0x002fce00000010ff */
[----:B------:R-:W-:Y:S08]  /*8a80*/  MUFU.EX2 R66, R66 ;  /* 0x0000004200427308 */ /* 0x000ff00000000800 */
[----:B------:R-:W1:Y:S01]  /*8a90*/  MUFU.EX2 R67, R67 ;  /* 0x0000004300437308 */ /* 0x000e620000000800 */
[----:B---3--:R-:W-:-:S07]  /*8aa0*/  F2FP.BF16.F32.PACK_AB R9, R65, R64 ;  /* 0x000000404109723e */ /* 0x008fce00000010ff */
        /* <DEDUP_REMOVED lines=26> */
[----:B-1----:R-:W-:Y:S02]  /*8c50*/  F2FP.BF16.F32.PACK_AB R18, R33, R32 ;  /* 0x000000202112723e */ /* 0x002fe400000010ff */
[----:B---3--:R-:W-:-:S04]  /*8c60*/  F2FP.BF16.F32.PACK_AB R19, R35, R34 ;  /* 0x000000222313723e */ /* 0x008fc800000010ff */
[----:B------:R2:W-:Y:S01]  /*8c70*/  STTM.x16 tmem[UR4], R4 ;  /* 0x00000004000079ed */ /* 0x0005e20008240004 */
[----:B------:R-:W-:Y:S01]  /*8c80*/  USHF.L.U32 UR4, UR9, 0x1f, URZ ;  /* 0x0000001f09047899 */ /* 0x000fe200080006ff */
[----:B------:R-:W1:Y:S02]  /*8c90*/  FENCE.VIEW.ASYNC.T ;  /* 0x00000000000073c6 */ /* 0x000e640000000200 */
[----:B-1----:R-:W-:-:S03]  /*8ca0*/  NOP ;  /* 0x0000000000007918 */ /* 0x002fc60000000000 */
[----:B------:R-:W-:Y:S01]  /*8cb0*/  IMAD.U32 R99, RZ, RZ, UR4 ;  /* 0x00000004ff637e24 */ /* 0x000fe2000f8e00ff */
[----:B------:R2:W-:Y:S03]  /*8cc0*/  @P0 SYNCS.ARRIVE.TRANS64.ART0 RZ, [UR6+0x70], R98 ;  /* 0x00007062ffff09a7 */ /* 0x0005e60008500006 */
[----:B------:R-:W1:Y:S02]  /*8cd0*/  SYNCS.PHASECHK.TRANS64.TRYWAIT P0, [UR6+0xc0], R99 ;  /* 0x0000c063ff0075a7 */ /* 0x000e640008001106 */
[----:B-12---:R-:W-:Y:S05]  /*8ce0*/  @!P0 BRA `(.L_x_52) ;  /* 0x0000004000188947 */ /* 0x006fea0003800000 */
.L_x_124:
[----:B------:R-:W-:Y:S01]  /*8cf0*/  MOV R173, UR17 ;  /* 0x0000001100ad7c02 */ /* 0x000fe20008000f00 */
[----:B------:R-:W-:Y:S01]  /*8d00*/  FMUL R172, R172, R171 ;  /* 0x000000abacac7220 */ /* 0x000fe20000400000 */
[----:B------:R-:W-:Y:S01]  /*8d10*/  FADD2 R136, R136.F32x2.HI_LO, R150.F32x2.HI_LO ;  /* 0x000000968888724b */ /* 0x000fe20000000000 */
[----:B------:R-:W-:Y:S01]  /*8d20*/  UIADD3 UR11, UPT, UPT, UR11, 0x1, URZ ;  /* 0x000000010b0b7890 */ /* 0x000fe2000fffe0ff */
[----:B------:R-:W-:Y:S01]  /*8d30*/  FADD2 R138, R138.F32x2.HI_LO, R152.F32x2.HI_LO ;  /* 0x000000988a8a724b */ /* 0x000fe20000000000 */
[----:B------:R-:W-:Y:S01]  /*8d40*/  ULOP3.LUT UR9, UR9, 0x1, URZ, 0x3c, !UPT ;  /* 0x0000000109097892 */ /* 0x000fe2000f8e3cff */
[----:B------:R-:W-:Y:S01]  /*8d50*/  FADD2 R172, R172.F32x2.HI_LO, R132.F32x2.HI_LO ;  /* 0x00000084acac724b */ /* 0x000fe20000000000 */
[----:B------:R-:W-:Y:S01]  /*8d60*/  UISETP.NE.AND UP0, UPT, UR11, UR14, UPT ;  /* 0x0000000e0b00728c */ /* 0x000fe2000bf05270 */
[----:B------:R-:W-:Y:S01]  /*8d70*/  FADD2 R142, R142.F32x2.HI_LO, R154.F32x2.HI_LO ;  /* 0x0000009a8e8e724b */ /* 0x000fe20000000000 */
[----:B------:R-:W-:Y:S01]  /*8d80*/  ULOP3.LUT UR10, UR10, 0x1, URZ, 0x3c, !UPT ;  /* 0x000000010a0a7892 */ /* 0x000fe2000f8e3cff */
[----:B------:R-:W-:-:S02]  /*8d90*/  FADD2 R172, R172.F32x2.HI_LO, R146.F32x2.HI_LO ;  /* 0x00000092acac724b */ /* 0x000fc40000000000 */
[----:B------:R-:W-:Y:S02]  /*8da0*/  FADD2 R136, R136.F32x2.HI_LO, R118.F32x2.HI_LO ;  /* 0x000000768888724b */ /* 0x000fe40000000000 */
[----:B------:R-:W-:Y:S02]  /*8db0*/  FADD2 R138, R138.F32x2.HI_LO, R120.F32x2.HI_LO ;  /* 0x000000788a8a724b */ /* 0x000fe40000000000 */
[----:B------:R-:W-:Y:S02]  /*8dc0*/  FADD2 R142, R142.F32x2.HI_LO, R122.F32x2.HI_LO ;  /* 0x0000007a8e8e724b */ /* 0x000fe40000000000 */
[----:B------:R-:W-:Y:S02]  /*8dd0*/  FADD2 R172, R172.F32x2.HI_LO, R116.F32x2.HI_LO ;  /* 0x00000074acac724b */ /* 0x000fe40000000000 */
[----:B------:R-:W-:Y:S02]  /*8de0*/  FADD2 R136, R136.F32x2.HI_LO, R126.F32x2.HI_LO ;  /* 0x0000007e8888724b */ /* 0x000fe40000000000 */
        /* <DEDUP_REMOVED lines=52> */
[----:B------:R-:W-:-:S04]  /*9130*/  FADD2 R136, R172.F32x2.HI_LO, R136.F32x2.HI_LO ;  /* 0x00000088ac88724b */ /* 0x000fc80000000000 */
[----:B------:R-:W-:-:S04]  /*9140*/  FADD2 R136, R136.F32x2.HI_LO, R138.F32x2.HI_LO ;  /* 0x0000008a8888724b */ /* 0x000fc80000000000 */
[----:B------:R-:W-:Y:S01]  /*9150*/  FADD R171, R136, R137 ;  /* 0x0000008988ab7221 */ /* 0x000fe20000000000 */
[----:B------:R-:W-:Y:S06]  /*9160*/  BRA.U UP0, `(.L_x_53) ;  /* 0xffffffe100107547 */ /* 0x000fec000b83ffff */
.L_x_50:
[----:B-1----:R-:W1:Y:S01]  /*9170*/  S2R R5, SR_TID.X ;  /* 0x0000000000057919 */ /* 0x002e620000002100 */
[----:B------:R-:W-:Y:S01]  /*9180*/  R2UR UR6, R2 ;  /* 0x00000000020672ca */ /* 0x000fe200000e0000 */
[----:B------:R-:W-:Y:S01]  /*9190*/  IMAD.U32 R2, RZ, RZ, UR20 ;  /* 0x00000014ff027e24 */ /* 0x000fe2000f8e00ff */
[----:B------:R-:W2:Y:S01]  /*91a0*/  LDCU UR4, c[0x0][0x370] ;  /* 0x00006e00ff0477ac */ /* 0x000ea20008000800 */
[----:B------:R-:W-:Y:S01]  /*91b0*/  IMAD.U32 R4, RZ, RZ, UR13 ;  /* 0x0000000dff047e24 */ /* 0x000fe2000f8e00ff */
[----:B------:R-:W3:Y:S09]  /*91c0*/  LDCU UR5, c[0x0][0x624] ;  /* 0x0000c480ff0577ac */ /* 0x000ef20008000800 */
[----:B--2---:R-:W-:-:S04]  /*91d0*/  UIADD3 UR6, UPT, UPT, UR4, UR6, URZ ;  /* 0x0000000604067290 */ /* 0x004fc8000fffe0ff */
[----:B---3--:R-:W-:Y:S01]  /*91e0*/  UISETP.GE.AND UP0, UPT, UR6, UR5, UPT ;  /* 0x000000050600728c */ /* 0x008fe2000bf06270 */
[----:B-1----:R-:W-:-:S04]  /*91f0*/  LOP3.LUT R2, R2, 0x7f, R5, 0xf8, !PT ;  /* 0x0000007f02027812 */ /* 0x002fc800078ef805 */
[----:B------:R-:W-:-:S05]  /*9200*/  LEA R2, R2, UR19, 0x2 ;  /* 0x0000001302027c11 */ /* 0x000fca000f8e10ff */
[----:B------:R-:W-:Y:S04]  /*9210*/  STS [R2+0x11c], R171 ;  /* 0x00011cab02007388 */ /* 0x000fe80000000800 */
[----:B------:R1:W-:Y:S02]  /*9220*/  STS [R2+0x51c], R170 ;  /* 0x00051caa02007388 */ /* 0x0003e40000000800 */
[----:B-1----:R-:W-:Y:S01]  /*9230*/  IMAD.U32 R2, RZ, RZ, UR6 ;  /* 0x00000006ff027e24 */ /* 0x002fe2000f8e00ff */
[----:B------:R2:W-:Y:S06]  /*9240*/  BAR.ARV R4, 0x40 ;  /* 0x000100040000751d */ /* 0x0005ec0000002000 */
[----:B------:R-:W-:Y:S05]  /*9250*/  BRA.U !UP0, `(.L_x_54) ;  /* 0xffffffb908407547 */ /* 0x000fea000b83ffff */
.L_x_46:
[----:B------:R-:W3:Y:S01]  /*9260*/  S2UR UR5, SR_CgaCtaId ;  /* 0x00000000000579c3 */ /* 0x000ee20000008800 */
[----:B------:R-:W-:Y:S01]  /*9270*/  R2UR UR4, R0 ;  /* 0x00000000000472ca */ /* 0x000fe200000e0000 */
[----:B------:R-:W-:-:S06]  /*9280*/  USHF.L.U32 UR9, UR9, 0x1f, URZ ;  /* 0x0000001f09097899 */ /* 0x000fcc00080006ff */
[----:B------:R-:W-:-:S06]  /*9290*/  MOV R2, UR9 ;  /* 0x0000000900027c02 */ /* 0x000fcc0008000f00 */
[----:B------:R-:W-:-:S03]  /*92a0*/  UISETP.GT.AND UP0, UPT, UR4, 0x3, UPT ;  /* 0x000000030400788c */ /* 0x000fc6000bf04270 */
[----:B------:R-:W-:Y:S02]  /*92b0*/  UMOV UR4, 0x400 ;  /* 0x0000040000047882 */ /* 0x000fe40000000000 */
[----:B---3--:R-:W-:-:S04]  /*92c0*/  ULEA UR5, UR5, UR4, 0x18 ;  /* 0x0000000405057291 */ /* 0x008fc8000f8ec0ff */
[----:B------:R-:W-:Y:S02]  /*92d0*/  UIADD3 UR4, UPT, UPT, UR5, 0x8, URZ ;  /* 0x0000000805047890 */ /* 0x000fe4000fffe0ff */
[----:B------:R-:W-:-:S09]  /*92e0*/  @!UP0 UIADD3 UR4, UPT, UPT, UR5, URZ, URZ ;  /* 0x000000ff05048290 */ /* 0x000fd2000fffe0ff */
[----:B------:R-:W3:Y:S02]  /*92f0*/  SYNCS.PHASECHK.TRANS64.TRYWAIT P0, [UR4+0xc0], R2 ;  /* 0x0000c002ff0075a7 */ /* 0x000ee40008001104 */
[----:B---3--:R-:W-:Y:S05]  /*9300*/  @!P0 BRA `(.L_x_55) ;  /* 0x0000003800b08947 */ /* 0x008fea0003800000 */
.L_x_126:
[----:B------:R-:W-:Y:S06]  /*9310*/  BAR.ARV 0x2, 0x1a0 ;  /* 0x0086800000007b1d */ /* 0x000fec0000002000 */
.L_x_32:
[----:B------:R-:W-:-:S13]  /*9320*/  R2UR UR4, R0 ;  /* 0x00000000000472ca */ /* 0x000fda00000e0000 */
[----:B------:R-:W-:-:S04]  /*9330*/  ULOP3.LUT UR4, UR4, 0xfffffffc, URZ, 0xc0, !UPT ;  /* 0xfffffffc04047892 */ /* 0x000fc8000f8ec0ff */
[----:B------:R-:W-:-:S06]  /*9340*/  UISETP.NE.AND UP0, UPT, UR4, 0x8, UPT ;  /* 0x000000080400788c */ /* 0x000fcc000bf05270 */
[----:B------:R-:W-:-:S13]  /*9350*/  PLOP3.LUT P0, PT, PT, PT, UP0, 0x80, 0x8 ;  /* 0x000000000008781c */ /* 0x000fda0003f0f008 */
[----:B---3--:R-:W-:Y:S05]  /*9360*/  @P0 EXIT ;  /* 0x000000000000094d */ /* 0x008fea0003800000 */
[----:B------:R-:W-:-:S08]  /*9370*/  NOP ;  /* 0x0000000000007918 */ /* 0x000fd00000000000 */
[----:B------:R-:W3:-:S00]  /*9380*/  USETMAXREG.DEALLOC.CTAPOOL 0x50 ;  /* 0x00000050000079c8 */ /* 0x000ec000080e0500 */
[----:B------:R-:W4:Y:S01]  /*9390*/  S2UR UR19, SR_CTAID.X ;  /* 0x00000000001379c3 */ /* 0x000f220000002500 */
[----:B------:R-:W4:Y:S01]  /*93a0*/  LDCU UR4, c[0x0][0x610] ;  /* 0x0000c200ff0477ac */ /* 0x000f220008000800 */
[----:B---3--:R-:W3:Y:S01]  /*93b0*/  S2R R3, SR_TID.X ;  /* 0x0000000000037919 */ /* 0x008ee20000002100 */
[----:B-12---:R-:W-:Y:S01]  /*93c0*/  IMAD.MOV.U32 R4, RZ, RZ, 0x1 ;  /* 0x00000001ff047424 */ /* 0x006fe200078e00ff */
[----:B------:R-:W1:Y:S04]  /*93d0*/  LDCU.U8 UR13, c[0x0][0x614] ;  /* 0x0000c280ff0d77ac */ /* 0x000e680008000000 */
[----:B------:R-:W2:Y:S01]  /*93e0*/  S2UR UR7, SR_CgaCtaId ;  /* 0x00000000000779c3 */ /* 0x000ea20000008800 */
[----:B------:R-:W5:Y:S01]  /*93f0*/  LDCU UR10, c[0x0][0x38c] ;  /* 0x00007180ff0a77ac */ /* 0x000f620008000800 */
[----:B------:R-:W1:Y:S01]  /*9400*/  LDCU UR11, c[0x0][0x624] ;  /* 0x0000c480ff0b77ac */ /* 0x000e620008000800 */
[----:B------:R-:W-:Y:S01]  /*9410*/  UMOV UR6, 0x400 ;  /* 0x0000040000067882 */ /* 0x000fe20000000000 */
[----:B------:R-:W1:Y:S01]  /*9420*/  LDCU UR12, c[0x0][0x61c] ;  /* 0x0000c380ff0c77ac */ /* 0x000e620008000800 */
[----:B------:R-:W-:Y:S01]  /*9430*/  UMOV UR20, 0x1 ;  /* 0x0000000100147882 */ /* 0x000fe20000000000 */
[----:B----4-:R-:W-:-:S02]  /*9440*/  UIMAD.WIDE.U32 UR4, UR19, UR4, URZ ;  /* 0x00000004130472a5 */ /* 0x010fc4000f8e00ff */
[----:B-----5:R-:W-:Y:S02]  /*9450*/  UIADD3 UR9, UPT, UPT, UR10, -0x1, URZ ;  /* 0xffffffff0a097890 */ /* 0x020fe4000fffe0ff */
[----:B------:R-:W-:Y:S02]  /*9460*/  UIADD3 UR4, UPT, UPT, -UR5, UR19, URZ ;  /* 0x0000001305047290 */ /* 0x000fe4000fffe1ff */
[----:B------:R-:W-:Y:S02]  /*9470*/  UIADD3 UR8, UPT, UPT, -UR10, URZ, URZ ;  /* 0x000000ff0a087290 */ /* 0x000fe4000fffe1ff */
[----:B-1----:R-:W-:Y:S01]  /*9480*/  USHF.R.U32.HI UR4, URZ, UR13, UR4 ;  /* 0x0000000dff047299 */ /* 0x002fe20008011604 */
[C---:B---3--:R-:W-:Y:S01]  /*9490*/  IMAD.SHL.U32 R5, R3.reuse, 0x80, RZ ;  /* 0x0000008003057824 */ /* 0x048fe200078e00ff */
[----:B------:R-:W1:Y:S01]  /*94a0*/  LDCU.U8 UR13, c[0x0][0x615] ;  /* 0x0000c2a0ff0d77ac */ /* 0x000e620008000000 */
[----:B------:R-:W-:Y:S01]  /*94b0*/  LOP3.LUT R2, R3, 0x7f, RZ, 0xc0, !PT ;  /* 0x0000007f03027812 */ /* 0x000fe200078ec0ff */
[----:B--2---:R-:W-:Y:S01]  /*94c0*/  ULEA UR7, UR7, UR6, 0x18 ;  /* 0x0000000607077291 */ /* 0x004fe2000f8ec0ff */
[----:B------:R-:W-:Y:S01]  /*94d0*/  BAR.SYNC.DEFER_BLOCKING 0x2, 0x1a0 ;  /* 0x0086800000007b1d */ /* 0x000fe20000010000 */
[----:B------:R-:W-:Y:S01]  /*94e0*/  UIADD3 UR4, UPT, UPT, UR5, UR4, URZ ;  /* 0x0000000405047290 */ /* 0x000fe2000fffe0ff */
[----:B------:R-:W-:Y:S01]  /*94f0*/  LOP3.LUT R5, R5, 0xf80, RZ, 0xc0, !PT ;  /* 0x00000f8005057812 */ /* 0x000fe200078ec0ff */
[----:B------:R-:W-:Y:S01]  /*9500*/  UISETP.GE.AND UP1, UPT, UR19, UR11, UPT ;  /* 0x0000000b1300728c */ /* 0x000fe2000bf26270 */
[----:B------:R-:W-:Y:S01]  /*9510*/  SHF.R.U32.HI R50, RZ, 0x5, R2 ;  /* 0x00000005ff327819 */ /* 0x000fe20000011602 */
[----:B------:R-:W-:-:S02]  /*9520*/  USHF.R.S32.HI UR6, URZ, 0x1f, UR9 ;  /* 0x0000001fff067899 */ /* 0x000fc40008011409 */
[----:B------:R-:W-:Y:S02]  /*9530*/  USHF.R.S32.HI UR8, URZ, 0x1f, UR8 ;  /* 0x0000001fff087899 */ /* 0x000fe40008011408 */
[----:B------:R-:W-:Y:S01]  /*9540*/  IMAD R5, R50, 0x1000, R5 ;  /* 0x0000100032057824 */ /* 0x000fe200078e0205 */
[----:B------:R-:W-:Y:S02]  /*9550*/  UISETP.GT.AND UP0, UPT, UR10, URZ, UPT ;  /* 0x000000ff0a00728c */ /* 0x000fe4000bf04270 */
[----:B------:R-:W-:Y:S02]  /*9560*/  ULEA.HI UR6, UR6, UR9, URZ, 0x7 ;  /* 0x0000000906067291 */ /* 0x000fe4000f8f38ff */
[----:B-1----:R-:W-:Y:S01]  /*9570*/  USHF.R.U32.HI UR16, URZ, UR13, UR4 ;  /* 0x0000000dff107299 */ /* 0x002fe20008011604 */
[----:B------:R-:W1:Y:S03]  /*9580*/  LDCU.U8 UR13, c[0x0][0x620] ;  /* 0x0000c400ff0d77ac */ /* 0x000e660008000000 */
[----:B------:R-:W-:-:S02]  /*9590*/  UIMAD.WIDE.U32 UR4, UR16, UR12, URZ ;  /* 0x0000000c100472a5 */ /* 0x000fc4000f8e00ff */
[----:B------:R-:W-:Y:S01]  /*95a0*/  ULEA.HI UR8, UR8, -UR10, URZ, 0x7 ;  /* 0x8000000a08087291 */ /* 0x000fe2000f8f38ff */
[----:B------:R-:W-:Y:S01]  /*95b0*/  SYNCS.ARRIVE.TRANS64.ART0 RZ, [UR7+0x60], R4 ;  /* 0x00006004ffff79a7 */ /* 0x000fe20008500007 */
[----:B------:R-:W-:Y:S02]  /*95c0*/  UIADD3 UR4, UPT, UPT, UR16, -UR5, URZ ;  /* 0x8000000510047290 */ /* 0x000fe4000fffe0ff */
[----:B------:R-:W-:Y:S02]  /*95d0*/  USHF.R.S32.HI UR22, URZ, 0x7, UR6 ;  /* 0x00000007ff167899 */ /* 0x000fe40008011406 */
[----:B------:R-:W-:Y:S01]  /*95e0*/  USHF.R.S32.HI UR6, URZ, 0x7, UR8 ;  /* 0x00000007ff067899 */ /* 0x000fe20008011408 */
[----:B------:R2:W-:Y:S03]  /*95f0*/  SYNCS.ARRIVE.TRANS64.ART0 RZ, [UR7+0x68], R4 ;  /* 0x00006804ffff79a7 */ /* 0x0005e60008500007 */
[----:B------:R-:W-:-:S02]  /*9600*/  @!UP0 ULOP3.LUT UR22, URZ, UR6, URZ, 0x33, !UPT ;  /* 0x00000006ff168292 */ /* 0x000fc4000f8e33ff */
[----:B-1----:R-:W-:-:S04]  /*9610*/  USHF.R.U32.HI UR4, URZ, UR13, UR4 ;  /* 0x0000000dff047299 */ /* 0x002fc80008011604 */
[----:B------:R-:W-:Y:S01]  /*9620*/  UIADD3 UR4, UPT, UPT, UR5, UR4, URZ ;  /* 0x0000000405047290 */ /* 0x000fe2000fffe0ff */
[----:B--2---:R-:W-:-:S04]  /*9630*/  VIADD R4, R5, UR7 ;  /* 0x0000000705047c36 */ /* 0x004fc80008000000 */
[C---:B------:R-:W-:Y:S02]  /*9640*/  VIADD R5, R4.reuse, 0xc00 ;  /* 0x00000c0004057836 */ /* 0x040fe40000000000 */
[----:B------:R-:W-:-:S03]  /*9650*/  VIADD R4, R4, 0x8c00 ;  /* 0x00008c0004047836 */ /* 0x000fc60000000000 */
[----:B------:R-:W-:Y:S02]  /*9660*/  SHF.R.U32.HI R52, RZ, 0x3, R5 ;  /* 0x00000003ff347819 */ /* 0x000fe40000011605 */
[----:B------:R-:W-:Y:S02]  /*9670*/  SHF.R.U32.HI R51, RZ, 0x3, R4 ;  /* 0x00000003ff337819 */ /* 0x000fe40000011604 */
[----:B------:R-:W-:Y:S02]  /*9680*/  LOP3.LUT R52, R5, 0x70, R52, 0x78, !PT ;  /* 0x0000007005347812 */ /* 0x000fe400078e7834 */
[----:B------:R-:W-:Y:S01]  /*9690*/  LOP3.LUT R51, R4, 0x70, R51, 0x78, !PT ;  /* 0x0000007004337812 */ /* 0x000fe200078e7833 */
[----:B------:R-:W-:Y:S06]  /*96a0*/  BRA.U UP1, `(.L_x_56) ;  /* 0x0000002901287547 */ /* 0x000fec000b800000 */
[----:B------:R-:W1:Y:S01]  /*96b0*/  LDCU.U8 UR5, c[0x0][0x621] ;  /* 0x0000c420ff0577ac */ /* 0x000e620008000000 */
[----:B------:R-:W-:Y:S01]  /*96c0*/  R2P PR, R3, 0x6 ;  /* 0x0000000603007804 */ /* 0x000fe20000000000 */
[----:B------:R-:W-:Y:S01]  /*96d0*/  IMAD.MOV.U32 R38, RZ, RZ, 0x40 ;  /* 0x00000040ff267424 */ /* 0x000fe200078e00ff */
[----:B------:R-:W-:Y:S01]  /*96e0*/  LEA R49, R2, UR7, 0x2 ;  /* 0x0000000702317c11 */ /* 0x000fe2000f8e10ff */
[----:B------:R-:W2:Y:S01]  /*96f0*/  LDCU UR14, c[0x0][0x60c] ;  /* 0x0000c180ff0e77ac */ /* 0x000ea20008000800 */
[----:B------:R-:W-:Y:S02]  /*9700*/  IMAD.MOV.U32 R36, RZ, RZ, 0x20 ;  /* 0x00000020ff247424 */ /* 0x000fe400078e00ff */
[----:B------:R-:W-:Y:S01]  /*9710*/  SEL R38, R38, 0xffffffc0, !P2 ;  /* 0xffffffc026267807 */ /* 0x000fe20005000000 */
[----:B------:R-:W3:Y:S01]  /*9720*/  LDCU UR6, c[0x0][0x618] ;  /* 0x0000c300ff0677ac */ /* 0x000ee20008000800 */
[----:B------:R-:W-:Y:S01]  /*9730*/  IMAD.SHL.U32 R50, R50, 0x200000, RZ ;  /* 0x0020000032327824 */ /* 0x000fe200078e00ff */
[----:B------:R-:W-:-:S02]  /*9740*/  SEL R36, R36, 0xffffffe0, !P1 ;  /* 0xffffffe024247807 */ /* 0x000fc40004800000 */
[C-C-:B------:R-:W-:Y:S01]  /*9750*/  IMAD.IADD R45, R52.reuse, 0x1, R38.reuse ;  /* 0x00000001342d7824 */ /* 0x140fe200078e0226 */
[----:B------:R-:W4:Y:S01]  /*9760*/  LDCU UR24, c[0x0][0x370] ;  /* 0x00006e00ff1877ac */ /* 0x000f220008000800 */
[C---:B------:R-:W-:Y:S01]  /*9770*/  IMAD.IADD R38, R51.reuse, 0x1, R38 ;  /* 0x0000000133267824 */ /* 0x040fe200078e0226 */
[----:B------:R-:W-:Y:S01]  /*9780*/  IADD3 R47, PT, PT, R52, R36, RZ ;  /* 0x00000024342f7210 */ /* 0x000fe20007ffe0ff */
[----:B------:R-:W-:Y:S01]  /*9790*/  IMAD.IADD R40, R51, 0x1, R36 ;  /* 0x0000000133287824 */ /* 0x000fe200078e0224 */
[----:B------:R-:W-:Y:S01]  /*97a0*/  UIADD3 UR23, UPT, UPT, -UR22, URZ, URZ ;  /* 0x000000ff16177290 */ /* 0x000fe2000fffe1ff */
[----:B------:R-:W-:Y:S01]  /*97b0*/  IMAD.IADD R43, R36, 0x1, R45 ;  /* 0x00000001242b7824 */ /* 0x000fe200078e022d */
[----:B-1----:R-:W-:Y:S01]  /*97c0*/  USHF.R.U32.HI UR18, URZ, UR5, UR4 ;  /* 0x00000005ff127299 */ /* 0x002fe20008011604 */
[----:B------:R-:W-:Y:S01]  /*97d0*/  R2UR UR5, R0 ;  /* 0x00000000000572ca */ /* 0x000fe200000e0000 */
[----:B------:R-:W-:Y:S01]  /*97e0*/  UIADD3 UR4, UPT, UPT, -UR16, URZ, URZ ;  /* 0x000000ff10047290 */ /* 0x000fe2000fffe1ff */
[----:B------:R-:W-:Y:S01]  /*97f0*/  LOP3.LUT R0, R3, 0x1, RZ, 0xc0, !PT ;  /* 0x0000000103007812 */ /* 0x000fe200078ec0ff */
[----:B------:R-:W1:Y:S01]  /*9800*/  LDCU.64 UR26, c[0x0][0x358] ;  /* 0x00006b00ff1a77ac */ /* 0x000e620008000a00 */
[----:B------:R-:W-:-:S02]  /*9810*/  MOV R3, 0xfffffff0 ;  /* 0xfffffff000037802 */ /* 0x000fc40000000f00 */
[----:B------:R-:W-:Y:S01]  /*9820*/  ISETP.NE.U32.AND P0, PT, R0, 0x1, PT ;  /* 0x000000010000780c */ /* 0x000fe20003f05070 */
[----:B--2---:R-:W-:Y:S01]  /*9830*/  UIMAD UR14, UR14, UR4, UR19 ;  /* 0x000000040e0e72a4 */ /* 0x004fe2000f8e0213 */
[-C--:B------:R-:W-:Y:S01]  /*9840*/  IADD3 R36, PT, PT, R36, R38.reuse, RZ ;  /* 0x0000002624247210 */ /* 0x080fe20007ffe0ff */
[----:B------:R-:W-:Y:S01]  /*9850*/  UMOV UR21, URZ ;  /* 0x000000ff00157c82 */ /* 0x000fe20008000000 */
[----:B------:R-:W-:Y:S01]  /*9860*/  SEL R3, R3, 0x10, !P0 ;  /* 0x0000001003037807 */ /* 0x000fe20004000000 */
[----:B------:R-:W-:Y:S02]  /*9870*/  UMOV UR20, 0x1 ;  /* 0x0000000100147882 */ /* 0x000fe40000000000 */
[----:B------:R-:W-:Y:S01]  /*9880*/  ULOP3.LUT UR12, UR5, 0x3, URZ, 0xc0, !UPT ;  /* 0x00000003050c7892 */ /* 0x000fe2000f8ec0ff */
[C---:B------:R-:W-:Y:S01]  /*9890*/  IADD3 R44, PT, PT, R3.reuse, R45, RZ ;  /* 0x0000002d032c7210 */ /* 0x040fe20007ffe0ff */
[----:B------:R-:W-:Y:S01]  /*98a0*/  UIADD3 UR5, UPT, UPT, -UR18, URZ, URZ ;  /* 0x000000ff12057290 */ /* 0x000fe2000fffe1ff */
[----:B------:R-:W-:Y:S01]  /*98b0*/  IMAD.IADD R48, R52, 0x1, R3 ;  /* 0x0000000134307824 */ /* 0x000fe200078e0203 */
[C---:B------:R-:W-:Y:S01]  /*98c0*/  IADD3 R37, PT, PT, R3.reuse, R38, RZ ;  /* 0x0000002603257210 */ /* 0x040fe20007ffe0ff */
[----:B------:R-:W-:Y:S01]  /*98d0*/  IMAD.IADD R46, R3, 0x1, R47 ;  /* 0x00000001032e7824 */ /* 0x000fe200078e022f */
[----:B------:R-:W-:Y:S01]  /*98e0*/  UIADD3 UR13, UPT, UPT, UR12, 0x7, URZ ;  /* 0x000000070c0d7890 */ /* 0x000fe2000fffe0ff */
[----:B------:R-:W-:Y:S01]  /*98f0*/  IMAD.IADD R41, R51, 0x1, R3 ;  /* 0x0000000133297824 */ /* 0x000fe200078e0203 */
[----:B------:R-:W-:Y:S01]  /*9900*/  UIADD3 UR12, UPT, UPT, UR12, 0x3, URZ ;  /* 0x000000030c0c7890 */ /* 0x000fe2000fffe0ff */
[C---:B------:R-:W-:Y:S01]  /*9910*/  IMAD.IADD R39, R3.reuse, 0x1, R40 ;  /* 0x0000000103277824 */ /* 0x040fe200078e0228 */
[----:B---3--:R-:W-:Y:S01]  /*9920*/  UIMAD UR16, UR6, UR5, UR16 ;  /* 0x00000005061072a4 */ /* 0x008fe2000f8e0210 */
[C---:B------:R-:W-:Y:S01]  /*9930*/  IMAD.IADD R42, R3.reuse, 0x1, R43 ;  /* 0x00000001032a7824 */ /* 0x040fe200078e022b */
[----:B-1--4-:R-:W-:-:S10]  /*9940*/  IADD3 R3, PT, PT, R3, R36, RZ ;  /* 0x0000002403037210 */ /* 0x012fd40007ffe0ff */
.L_x_65:
[----:B--2---:R-:W-:Y:S01]  /*9950*/  MOV R5, UR12 ;  /* 0x0000000c00057c02 */ /* 0x004fe20008000f00 */
[----:B------:R-:W-:Y:S01]  /*9960*/  HFMA2 R0, -RZ, RZ, 0, 5.9604644775390625e-08 ;  /* 0x00000001ff007431 */ /* 0x000fe200000001ff */
[----:B------:R-:W-:Y:S01]  /*9970*/  MOV R4, UR13 ;  /* 0x0000000d00047c02 */ /* 0x000fe20008000f00 */
[----:B------:R-:W-:Y:S02]  /*9980*/  UISETP.GE.AND UP0, UPT, UR22, 0x1, UPT ;  /* 0x000000011600788c */ /* 0x000fe4000bf06270 */
[----:B------:R1:W-:Y:S06]  /*9990*/  BAR.SYNC.DEFER_BLOCKING R5, 0x40 ;  /* 0x000100050000751d */ /* 0x0003ec0000010000 */
[----:B------:R1:W-:Y:S02]  /*99a0*/  SYNCS.ARRIVE.TRANS64.ART0 RZ, [UR7+0xc0], R0 ;  /* 0x0000c000ffff79a7 */ /* 0x0003e40008500007 */
[----:B------:R1:W-:Y:S06]  /*99b0*/  BAR.SYNC.DEFER_BLOCKING R4, 0x40 ;  /* 0x000100040000751d */ /* 0x0003ec0000010000 */
[----:B------:R-:W-:Y:S05]  /*99c0*/  BRA.U !UP0, `(.L_x_57) ;  /* 0x0000000908f07547 */ /* 0x000fea000b800000 */
[----:B------:R-:W-:Y:S01]  /*99d0*/  UMOV UR6, UR23 ;  /* 0x0000001700067c82 */ /* 0x000fe20008000000 */
.L_x_60:
[----:B-1----:R-:W-:Y:S02]  /*99e0*/  IMAD.U32 R5, RZ, RZ, UR12 ;  /* 0x0000000cff057e24 */ /* 0x002fe4000f8e00ff */
[----:B------:R-:W-:-:S03]  /*99f0*/  IMAD.U32 R53, RZ, RZ, UR13 ;  /* 0x0000000dff357e24 */ /* 0x000fc6000f8e00ff */
[----:B------:R1:W-:Y:S06]  /*9a00*/  BAR.SYNC.DEFER_BLOCKING R5, 0x40 ;  /* 0x000100050000751d */ /* 0x0003ec0000010000 */
[----:B--2---:R-:W2:Y:S02]  /*9a10*/  LDS R54, [R49+0x11c] ;  /* 0x00011c0031367984 */ /* 0x004ea40000000800 */
[----:B--2---:R-:W-:-:S13]  /*9a20*/  FSETP.GEU.AND P0, PT, R54, 1, PT ;  /* 0x3f8000003600780b */ /* 0x004fda0003f0e000 */
[----:B------:R-:W-:-:S04]  /*9a30*/  VOTE.ANY R4, PT, !P0 ;  /* 0x0000000000047806 */ /* 0x000fc800040e0100 */
[----:B------:R-:W-:-:S13]  /*9a40*/  ISETP.NE.AND P0, PT, R4, RZ, PT ;  /* 0x000000ff0400720c */ /* 0x000fda0003f05270 */
[----:B-1----:R-:W-:Y:S05]  /*9a50*/  @!P0 BRA `(.L_x_58) ;  /* 0x00000004004c8947 */ /* 0x002fea0003800000 */
[C---:B------:R-:W-:Y:S02]  /*9a60*/  R2UR UR4, R50.reuse ;  /* 0x00000000320472ca */ /* 0x040fe400000e0000 */
[----:B------:R-:W-:-:S11]  /*9a70*/  R2UR UR5, R50 ;  /* 0x00000000320572ca */ /* 0x000fd600000e0000 */
[----:B------:R-:W1:Y:S02]  /*9a80*/  LDTM.x16 R20, tmem[UR4+0x100] ;  /* 0x00010004001479ee */ /* 0x000e640008240000 */
[-C--:B-1----:R-:W-:Y:S02]  /*9a90*/  FMUL2 R20, R20.F32x2.HI_LO, R54.reuse.F32 ;  /* 0x000000361414724a */ /* 0x082fe40001000000 */
[-C--:B------:R-:W-:Y:S02]  /*9aa0*/  FMUL2 R22, R22.F32x2.HI_LO, R54.reuse.F32 ;  /* 0x000000361616724a */ /* 0x080fe40001000000 */
[-C--:B------:R-:W-:Y:S02]  /*9ab0*/  FMUL2 R24, R24.F32x2.HI_LO, R54.reuse.F32 ;  /* 0x000000361818724a */ /* 0x080fe40001000000 */
[-C--:B------:R-:W-:Y:S02]  /*9ac0*/  FMUL2 R26, R26.F32x2.HI_LO, R54.reuse.F32 ;  /* 0x000000361a1a724a */ /* 0x080fe40001000000 */
[----:B------:R-:W-:-:S02]  /*9ad0*/  FMUL2 R28, R28.F32x2.HI_LO, R54.F32 ;  /* 0x000000361c1c724a */ /* 0x000fc40001000000 */
[-C--:B------:R-:W-:Y:S02]  /*9ae0*/  FMUL2 R30, R30.F32x2.HI_LO, R54.reuse.F32 ;  /* 0x000000361e1e724a */ /* 0x080fe40001000000 */
[-C--:B------:R-:W-:Y:S02]  /*9af0*/  FMUL2 R32, R32.F32x2.HI_LO, R54.reuse.F32 ;  /* 0x000000362020724a */ /* 0x080fe40001000000 */
[----:B------:R-:W-:-:S04]  /*9b00*/  FMUL2 R34, R34.F32x2.HI_LO, R54.F32 ;  /* 0x000000362222724a */ /* 0x000fc80001000000 */
[----:B------:R-:W-:Y:S01]  /*9b10*/  STTM.x16 tmem[UR5+0x100], R20 ;  /* 0x00010014000079ed */ /* 0x000fe20008240005 */
        /* <DEDUP_REMOVED lines=69> */
[----:B------:R1:W-:Y:S01]  /*9f70*/  STTM.x16 tmem[UR4+0x170], R4 ;  /* 0x00017004000079ed */ /* 0x0003e20008240004 */
[----:B------:R-:W2:Y:S02]  /*9f80*/  FENCE.VIEW.ASYNC.T ;  /* 0x00000000000073c6 */ /* 0x000ea40000000200 */
.L_x_58:
[----:B--2---:R2:W-:Y:S01]  /*9f90*/  SYNCS.ARRIVE.TRANS64.ART0 RZ, [UR7+0x60], R0 ;  /* 0x00006000ffff79a7 */ /* 0x0045e20008500007 */
[----:B------:R-:W-:-:S04]  /*9fa0*/  UIADD3 UR6, UPT, UPT, UR6, 0x1, URZ ;  /* 0x0000000106067890 */ /* 0x000fc8000fffe0ff */
[----:B------:R-:W-:Y:S01]  /*9fb0*/  UISETP.NE.AND UP0, UPT, UR6, URZ, UPT ;  /* 0x000000ff0600728c */ /* 0x000fe2000bf05270 */
[----:B------:R2:W-:Y:S01]  /*9fc0*/  SYNCS.ARRIVE.TRANS64.ART0 RZ, [UR7+0xc8], R0 ;  /* 0x0000c800ffff79a7 */ /* 0x0005e20008500007 */
[----:B------:R2:W-:Y:S06]  /*9fd0*/  BAR.SYNC.DEFER_BLOCKING R53, 0x40 ;  /* 0x000100350000751d */ /* 0x0005ec0000010000 */
[----:B------:R-:W3:Y:S02]  /*9fe0*/  LDS R54, [R49+0x31c] ;  /* 0x00031c0031367984 */ /* 0x000ee40000000800 */
[----:B---3--:R-:W-:-:S13]  /*9ff0*/  FSETP.GEU.AND P0, PT, R54, 1, PT ;  /* 0x3f8000003600780b */ /* 0x008fda0003f0e000 */
[----:B-1----:R-:W-:-:S04]  /*a000*/  VOTE.ANY R4, PT, !P0 ;  /* 0x0000000000047806 */ /* 0x002fc800040e0100 */
[----:B------:R-:W-:-:S13]  /*a010*/  ISETP.NE.AND P0, PT, R4, RZ, PT ;  /* 0x000000ff0400720c */ /* 0x000fda0003f05270 */
[----:B--2---:R-:W-:Y:S05]  /*a020*/  @!P0 BRA `(.L_x_59) ;  /* 0x00000004004c8947 */ /* 0x004fea0003800000 */
        /* <DEDUP_REMOVED lines=83> */
.L_x_59:
[----:B--2---:R2:W-:Y:S01]  /*a560*/  SYNCS.ARRIVE.TRANS64.ART0 RZ, [UR7+0x68], R0 ;  /* 0x00006800ffff79a7 */ /* 0x0045e20008500007 */
[----:B------:R2:W-:Y:S01]  /*a570*/  SYNCS.ARRIVE.TRANS64.ART0 RZ, [UR7+0xc0], R0 ;  /* 0x0000c000ffff79a7 */ /* 0x0005e20008500007 */
[----:B------:R-:W-:Y:S05]  /*a580*/  BRA.U UP0, `(.L_x_60) ;  /* 0xfffffff500147547 */ /* 0x000fea000b83ffff */
.L_x_57:
[----:B-1----:R-:W-:Y:S01]  /*a590*/  MOV R6, UR12 ;  /* 0x0000000c00067c02 */ /* 0x002fe20008000f00 */
[----:B------:R1:W-:Y:S01]  /*a5a0*/  SYNCS.ARRIVE.TRANS64.ART0 RZ, [UR7+0xc8], R0 ;  /* 0x0000c800ffff79a7 */ /* 0x0003e20008500007 */
[----:B------:R-:W-:Y:S02]  /*a5b0*/  USHF.L.U32 UR4, UR21, 0x1f, URZ ;  /* 0x0000001f15047899 */ /* 0x000fe400080006ff */
[----:B------:R-:W-:Y:S01]  /*a5c0*/  USHF.L.U32 UR5, UR20, 0x1f, URZ ;  /* 0x0000001f14057899 */ /* 0x000fe200080006ff */
[----:B------:R1:W-:Y:S03]  /*a5d0*/  BAR.SYNC.DEFER_BLOCKING R6, 0x40 ;  /* 0x000100060000751d */ /* 0x0003e60000010000 */
[----:B------:R-:W-:Y:S02]  /*a5e0*/  MOV R5, UR4 ;  /* 0x0000000400057c02 */ /* 0x000fe40008000f00 */
[----:B------:R-:W-:Y:S01]  /*a5f0*/  MOV R4, UR5 ;  /* 0x0000000500047c02 */ /* 0x000fe20008000f00 */
[----:B------:R1:W3:Y:S04]  /*a600*/  LDS R54, [R49+0x11c] ;  /* 0x00011c0031367984 */ /* 0x0002e80000000800 */
[----:B------:R1:W4:Y:S01]  /*a610*/  LDS R53, [R49+0x51c] ;  /* 0x00051c0031357984 */ /* 0x0003220000000800 */
[----:B------:R1:W-:Y:S01]  /*a620*/  SYNCS.ARRIVE.TRANS64.ART0 RZ, [UR7+0xc0], R0 ;  /* 0x0000c000ffff79a7 */ /* 0x0003e20008500007 */
[----:B------:R-:W5:Y:S02]  /*a630*/  SYNCS.PHASECHK.TRANS64.TRYWAIT P0, [UR7+0x90], R5 ;  /* 0x00009005ff0075a7 */ /* 0x000f640008001107 */
[----:B-1-345:R-:W-:Y:S05]  /*a640*/  @!P0 BRA `(.L_x_61) ;  /* 0x0000002800048947 */ /* 0x03afea0003800000 */
.L_x_128:
[----:B------:R-:W3:Y:S01]  /*a650*/  SYNCS.PHASECHK.TRANS64.TRYWAIT P0, [UR7+0xe0], R4 ;  /* 0x0000e004ff0075a7 */ /* 0x000ee20008001107 */
[----:B------:R-:W-:Y:S02]  /*a660*/  R2UR UR6, R50 ;  /* 0x00000000320672ca */ /* 0x000fe400000e0000 */
[----:B------:R-:W-:Y:S01]  /*a670*/  FSETP.NE.AND P4, PT, R54, RZ, PT ;  /* 0x000000ff3600720b */ /* 0x000fe20003f85000 */
[----:B---3--:R-:W-:-:S12]  /*a680*/  @!P0 BRA `(.L_x_62) ;  /* 0x0000002800108947 */ /* 0x008fd80003800000 */
.L_x_130:
[----:B------:R-:W4:Y:S01]  /*a690*/  LDTM.x16 R12, tmem[UR6+0x100] ;  /* 0x00010006000c79ee */ /* 0x000f220008240000 */
[----:B------:R-:W-:Y:S02]  /*a6a0*/  FSEL R55, R54, 1, P4 ;  /* 0x3f80000036377808 */ /* 0x000fe40002000000 */
[----:B------:R-:W-:-:S04]  /*a6b0*/  R2UR UR6, R50 ;  /* 0x00000000320672ca */ /* 0x000fc800000e0000 */
[----:B------:R-:W4:Y:S02]  /*a6c0*/  MUFU.RCP R55, R55 ;  /* 0x0000003700377308 */ /* 0x000f240000001000 */
[-C--:B----4-:R-:W-:Y:S02]  /*a6d0*/  FMUL2 R18, R18.F32x2.HI_LO, R55.reuse.F32 ;  /* 0x000000371212724a */ /* 0x090fe40001000000 */
[-C--:B------:R-:W-:Y:S02]  /*a6e0*/  FMUL2 R16, R16.F32x2.HI_LO, R55.reuse.F32 ;  /* 0x000000371010724a */ /* 0x080fe40001000000 */
[-C--:B------:R-:W-:Y:S01]  /*a6f0*/  FMUL2 R14, R14.F32x2.HI_LO, R55.reuse.F32 ;  /* 0x000000370e0e724a */ /* 0x080fe20001000000 */
[----:B------:R-:W-:Y:S01]  /*a700*/  F2FP.BF16.F32.PACK_AB R35, R19, R18 ;  /* 0x000000121323723e */ /* 0x000fe200000010ff */
[-C--:B------:R-:W-:Y:S01]  /*a710*/  FMUL2 R12, R12.F32x2.HI_LO, R55.reuse.F32 ;  /* 0x000000370c0c724a */ /* 0x080fe20001000000 */
[----:B------:R-:W-:Y:S01]  /*a720*/  F2FP.BF16.F32.PACK_AB R34, R17, R16 ;  /* 0x000000101122723e */ /* 0x000fe200000010ff */
[-C--:B------:R-:W-:Y:S01]  /*a730*/  FMUL2 R20, R20.F32x2.HI_LO, R55.reuse.F32 ;  /* 0x000000371414724a */ /* 0x080fe20001000000 */
[----:B------:R-:W-:Y:S01]  /*a740*/  F2FP.BF16.F32.PACK_AB R33, R15, R14 ;  /* 0x0000000e0f21723e */ /* 0x000fe200000010ff */
[-C--:B------:R-:W-:Y:S01]  /*a750*/  FMUL2 R26, R26.F32x2.HI_LO, R55.reuse.F32 ;  /* 0x000000371a1a724a */ /* 0x080fe20001000000 */
[----:B------:R-:W-:Y:S01]  /*a760*/  F2FP.BF16.F32.PACK_AB R32, R13, R12 ;  /* 0x0000000c0d20723e */ /* 0x000fe200000010ff */
[-C--:B------:R-:W-:Y:S01]  /*a770*/  FMUL2 R24, R24.F32x2.HI_LO, R55.reuse.F32 ;  /* 0x000000371818724a */ /* 0x080fe20001000000 */
[----:B-1-3--:R-:W1:Y:S01]  /*a780*/  LDTM.x16 R4, tmem[UR6+0x110] ;  /* 0x00011006000479ee */ /* 0x00ae620008240000 */
[----:B------:R-:W-:Y:S01]  /*a790*/  F2FP.BF16.F32.PACK_AB R28, R21, R20 ;  /* 0x00000014151c723e */ /* 0x000fe200000010ff */
[----:B------:R-:W-:Y:S01]  /*a7a0*/  FMUL2 R22, R22.F32x2.HI_LO, R55.F32 ;  /* 0x000000371616724a */ /* 0x000fe20001000000 */
[----:B------:R3:W-:Y:S01]  /*a7b0*/  STS.128 [R52], R32 ;  /* 0x0000002034007388 */ /* 0x0007e20000000c00 */
[----:B------:R-:W-:-:S02]  /*a7c0*/  F2FP.BF16.F32.PACK_AB R31, R27, R26 ;  /* 0x0000001a1b1f723e */ /* 0x000fc400000010ff */
[----:B------:R-:W-:Y:S02]  /*a7d0*/  F2FP.BF16.F32.PACK_AB R30, R25, R24 ;  /* 0x00000018191e723e */ /* 0x000fe400000010ff */
[----:B------:R-:W-:-:S05]  /*a7e0*/  F2FP.BF16.F32.PACK_AB R29, R23, R22 ;  /* 0x00000016171d723e */ /* 0x000fca00000010ff */
[----:B------:R4:W-:Y:S01]  /*a7f0*/  STS.128 [R48], R28 ;  /* 0x0000001c30007388 */ /* 0x0009e20000000c00 */
[-C--:B-1----:R-:W-:Y:S02]  /*a800*/  FMUL2 R8, R8.F32x2.HI_LO, R55.reuse.F32 ;  /* 0x000000370808724a */ /* 0x082fe40001000000 */
[-C--:B------:R-:W-:Y:S02]  /*a810*/  FMUL2 R4, R4.F32x2.HI_LO, R55.reuse.F32 ;  /* 0x000000370404724a */ /* 0x080fe40001000000 */
[-C--:B------:R-:W-:Y:S02]  /*a820*/  FMUL2 R18, R18.F32x2.HI_LO, R55.reuse.F32 ;  /* 0x000000371212724a */ /* 0x080fe40001000000 */
[-C--:B------:R-:W-:Y:S02]  /*a830*/  FMUL2 R20, R10.F32x2.HI_LO, R55.reuse.F32 ;  /* 0x000000370a14724a */ /* 0x080fe40001000000 */
[-C--:B------:R-:W-:Y:S01]  /*a840*/  FMUL2 R16, R16.F32x2.HI_LO, R55.reuse.F32 ;  /* 0x000000371010724a */ /* 0x080fe20001000000 */
[----:B------:R-:W-:Y:S01]  /*a850*/  F2FP.BF16.F32.PACK_AB R11, R19, R18 ;  /* 0x00000012130b723e */ /* 0x000fe200000010ff */
[-C--:B------:R-:W-:Y:S01]  /*a860*/  FMUL2 R6, R6.F32x2.HI_LO, R55.reuse.F32 ;  /* 0x000000370606724a */ /* 0x080fe20001000000 */
[----:B---3--:R-:W-:Y:S01]  /*a870*/  F2FP.BF16.F32.PACK_AB R34, R9, R8 ;  /* 0x000000080922723e */ /* 0x008fe200000010ff */
[-C--:B------:R-:W-:Y:S01]  /*a880*/  FMUL2 R8, R14.F32x2.HI_LO, R55.reuse.F32 ;  /* 0x000000370e08724a */ /* 0x080fe20001000000 */
[----:B------:R-:W-:Y:S01]  /*a890*/  F2FP.BF16.F32.PACK_AB R32, R5, R4 ;  /* 0x000000040520723e */ /* 0x000fe200000010ff */
[----:B------:R-:W-:Y:S01]  /*a8a0*/  FMUL2 R4, R12.F32x2.HI_LO, R55.F32 ;  /* 0x000000370c04724a */ /* 0x000fe20001000000 */
[----:B------:R-:W-:-:S02]  /*a8b0*/  F2FP.BF16.F32.PACK_AB R35, R21, R20 ;  /* 0x000000141523723e */ /* 0x000fc400000010ff */
[----:B------:R-:W-:Y:S02]  /*a8c0*/  F2FP.BF16.F32.PACK_AB R10, R17, R16 ;  /* 0x00000010110a723e */ /* 0x000fe400000010ff */
[----:B------:R-:W1:Y:S01]  /*a8d0*/  LDTM.x16 R12, tmem[UR6+0x120] ;  /* 0x00012006000c79ee */ /* 0x000e620008240000 */
[----:B------:R-:W-:Y:S02]  /*a8e0*/  F2FP.BF16.F32.PACK_AB R33, R7, R6 ;  /* 0x000000060721723e */ /* 0x000fe400000010ff */
[----:B------:R-:W-:Y:S02]  /*a8f0*/  F2FP.BF16.F32.PACK_AB R9, R9, R8 ;  /* 0x000000080909723e */ /* 0x000fe400000010ff */
[----:B------:R-:W-:Y:S01]  /*a900*/  F2FP.BF16.F32.PACK_AB R8, R5, R4 ;  /* 0x000000040508723e */ /* 0x000fe200000010ff */
[----:B------:R-:W-:Y:S04]  /*a910*/  STS.128 [R47], R32 ;  /* 0x000000202f007388 */ /* 0x000fe80000000c00 */
[----:B------:R3:W-:Y:S01]  /*a920*/  STS.128 [R46], R8 ;  /* 0x000000082e007388 */ /* 0x0007e20000000c00 */
[----:B-1----:R-:W-:-:S02]  /*a930*/  FMUL2 R18, R18.F32x2.HI_LO, R55.F32 ;  /* 0x000000371212724a */ /* 0x002fc40001000000 */
        /* <DEDUP_REMOVED lines=10> */
[----:B----4-:R-:W-:Y:S01]  /*a9e0*/  F2FP.BF16.F32.PACK_AB R31, R27, R26 ;  /* 0x0000001a1b1f723e */ /* 0x010fe200000010ff */
[----:B------:R-:W-:Y:S01]  /*a9f0*/  FMUL2 R20, R20.F32x2.HI_LO, R55.F32 ;  /* 0x000000371414724a */ /* 0x000fe20001000000 */
[----:B------:R-:W-:Y:S01]  /*aa00*/  F2FP.BF16.F32.PACK_AB R30, R25, R24 ;  /* 0x00000018191e723e */ /* 0x000fe200000010ff */
[----:B------:R1:W-:Y:S01]  /*aa10*/  STS.128 [R45], R56 ;  /* 0x000000382d007388 */ /* 0x0003e20000000c00 */
[----:B------:R-:W-:-:S02]  /*aa20*/  F2FP.BF16.F32.PACK_AB R29, R23, R22 ;  /* 0x00000016171d723e */ /* 0x000fc400000010ff */
[----:B------:R-:W-:Y:S01]  /*aa30*/  F2FP.BF16.F32.PACK_AB R28, R21, R20 ;  /* 0x00000014151c723e */ /* 0x000fe200000010ff */
[----:B---3--:R-:W3:Y:S04]  /*aa40*/  LDTM.x16 R4, tmem[UR6+0x130] ;  /* 0x00013006000479ee */ /* 0x008ee80008240000 */
[----:B------:R4:W-:Y:S01]  /*aa50*/  STS.128 [R44], R28 ;  /* 0x0000001c2c007388 */ /* 0x0009e20000000c00 */
[-C--:B---3--:R-:W-:Y:S02]  /*aa60*/  FMUL2 R34, R10.F32x2.HI_LO, R55.reuse.F32 ;  /* 0x000000370a22724a */ /* 0x088fe40001000000 */
        /* <DEDUP_REMOVED lines=11> */
[----:B------:R-:W-:Y:S01]  /*ab20*/  FMUL2 R6, R6.F32x2.HI_LO, R55.F32 ;  /* 0x000000370606724a */ /* 0x000fe20001000000 */
[----:B------:R-:W3:Y:S01]  /*ab30*/  LDTM.x16 R12, tmem[UR6+0x140] ;  /* 0x00014006000c79ee */ /* 0x000ee20008240000 */
[----:B------:R-:W-:-:S02]  /*ab40*/  F2FP.BF16.F32.PACK_AB R9, R9, R8 ;  /* 0x000000080909723e */ /* 0x000fc400000010ff */
[----:B------:R-:W-:Y:S02]  /*ab50*/  F2FP.BF16.F32.PACK_AB R8, R5, R4 ;  /* 0x000000040508723e */ /* 0x000fe400000010ff */
[----:B------:R-:W-:-:S05]  /*ab60*/  F2FP.BF16.F32.PACK_AB R33, R7, R6 ;  /* 0x000000060721723e */ /* 0x000fca00000010ff */
[----:B------:R-:W-:Y:S04]  /*ab70*/  STS.128 [R43], R32 ;  /* 0x000000202b007388 */ /* 0x000fe80000000c00 */
[----:B------:R5:W-:Y:S01]  /*ab80*/  STS.128 [R42], R8 ;  /* 0x000000082a007388 */ /* 0x000be20000000c00 */
[-C--:B---3--:R-:W-:Y:S02]  /*ab90*/  FMUL2 R18, R18.F32x2.HI_LO, R55.reuse.F32 ;  /* 0x000000371212724a */ /* 0x088fe40001000000 */
[-C--:B------:R-:W-:Y:S02]  /*aba0*/  FMUL2 R16, R16.F32x2.HI_LO, R55.reuse.F32 ;  /* 0x000000371010724a */ /* 0x080fe40001000000 */
[-C--:B------:R-:W-:Y:S01]  /*abb0*/  FMUL2 R14, R14.F32x2.HI_LO, R55.reuse.F32 ;  /* 0x000000370e0e724a */ /* 0x080fe20001000000 */
[----:B-1----:R-:W-:Y:S01]  /*abc0*/  F2FP.BF16.F32.PACK_AB R59, R19, R18 ;  /* 0x00000012133b723e */ /* 0x002fe200000010ff */
        /* <DEDUP_REMOVED lines=10> */
[----:B------:R1:W-:Y:S01]  /*ac70*/  STS.128 [R52+0x4000], R56 ;  /* 0x0040003834007388 */ /* 0x0003e20000000c00 */
[----:B------:R-:W-:-:S02]  /*ac80*/  F2FP.BF16.F32.PACK_AB R29, R23, R22 ;  /* 0x00000016171d723e */ /* 0x000fc400000010ff */
[----:B------:R-:W-:Y:S01]  /*ac90*/  F2FP.BF16.F32.PACK_AB R28, R21, R20 ;  /* 0x00000014151c723e */ /* 0x000fe200000010ff */
[----:B-----5:R-:W3:Y:S04]  /*aca0*/  LDTM.x16 R4, tmem[UR6+0x150] ;  /* 0x00015006000479ee */ /* 0x020ee80008240000 */
[----:B------:R-:W-:Y:S01]  /*acb0*/  STS.128 [R48+0x4000], R28 ;  /* 0x0040001c30007388 */ /* 0x000fe20000000c00 */
        /* <DEDUP_REMOVED lines=17> */
[----:B------:R-:W-:Y:S04]  /*add0*/  STS.128 [R47+0x4000], R32 ;  /* 0x004000202f007388 */ /* 0x000fe80000000c00 */
[----:B------:R4:W-:Y:S01]  /*ade0*/  STS.128 [R46+0x4000], R8 ;  /* 0x004000082e007388 */ /* 0x0009e20000000c00 */
        /* <DEDUP_REMOVED lines=13> */
[----:B------:R-:W-:Y:S01]  /*aec0*/  F2FP.BF16.F32.PACK_AB R26, R25, R24 ;  /* 0x00000018191a723e */ /* 0x000fe200000010ff */
[----:B------:R-:W-:Y:S01]  /*aed0*/  STS.128 [R45+0x4000], R56 ;  /* 0x004000382d007388 */ /* 0x000fe20000000c00 */
[----:B------:R-:W-:-:S02]  /*aee0*/  F2FP.BF16.F32.PACK_AB R24, R21, R20 ;  /* 0x000000141518723e */ /* 0x000fc400000010ff */
[----:B------:R-:W-:Y:S01]  /*aef0*/  F2FP.BF16.F32.PACK_AB R25, R23, R22 ;  /* 0x000000161719723e */ /* 0x000fe200000010ff */
[----:B----4-:R-:W1:Y:S04]  /*af00*/  LDTM.x16 R4, tmem[UR6+0x170] ;  /* 0x00017006000479ee */ /* 0x010e680008240000 */
[----:B------:R-:W-:Y:S01]  /*af10*/  STS.128 [R44+0x4000], R24 ;  /* 0x004000182c007388 */ /* 0x000fe20000000c00 */
[-C--:B-1----:R-:W-:Y:S02]  /*af20*/  FMUL2 R20, R4.F32x2.HI_LO, R55.reuse.F32 ;  /* 0x000000370414724a */ /* 0x082fe40001000000 */
[-C--:B------:R-:W-:Y:S02]  /*af30*/  FMUL2 R4, R6.F32x2.HI_LO, R55.reuse.F32 ;  /* 0x000000370604724a */ /* 0x080fe40001000000 */
[----:B------:R-:W-:-:S02]  /*af40*/  FMUL2 R6, R10.F32x2.HI_LO, R55.F32 ;  /* 0x000000370a06724a */ /* 0x000fc40001000000 */
        /* <DEDUP_REMOVED lines=9> */
[----:B------:R-:W-:Y:S02]  /*afe0*/  F2FP.BF16.F32.PACK_AB R11, R19, R18 ;  /* 0x00000012130b723e */ /* 0x000fe400000010ff */
[----:B------:R-:W-:Y:S01]  /*aff0*/  F2FP.BF16.F32.PACK_AB R9, R15, R14 ;  /* 0x0000000e0f09723e */ /* 0x000fe200000010ff */
[----:B------:R1:W-:Y:S01]  /*b000*/  STS.128 [R43+0x4000], R4 ;  /* 0x004000042b007388 */ /* 0x0003e20000000c00 */
[----:B------:R-:W-:-:S02]  /*b010*/  F2FP.BF16.F32.PACK_AB R10, R17, R16 ;  /* 0x00000010110a723e */ /* 0x000fc400000010ff */
[----:B------:R-:W-:Y:S01]  /*b020*/  F2FP.BF16.F32.PACK_AB R8, R13, R12 ;  /* 0x0000000c0d08723e */ /* 0x000fe200000010ff */
[----:B------:R-:W-:Y:S01]  /*b030*/  IMAD.U32 R13, RZ, RZ, UR13 ;  /* 0x0000000dff0d7e24 */ /* 0x000fe2000f8e00ff */
[----:B------:R-:W-:-:S03]  /*b040*/  MOV R12, UR4 ;  /* 0x00000004000c7c02 */ /* 0x000fc60008000f00 */
[----:B------:R3:W-:Y:S01]  /*b050*/  STS.128 [R42+0x4000], R8 ;  /* 0x004000082a007388 */ /* 0x0007e20000000c00 */
[----:B------:R4:W-:Y:S06]  /*b060*/  MEMBAR.ALL.CTA ;  /* 0x0000000000007992 */ /* 0x0009ec0000008000 */
[----:B----4-:R-:W4:Y:S01]  /*b070*/  FENCE.VIEW.ASYNC.S ;  /* 0x00000000000073c6 */ /* 0x010f220000000000 */
[----:B-1----:R-:W-:Y:S01]  /*b080*/  IMAD.U32 R4, RZ, RZ, UR5 ;  /* 0x00000005ff047e24 */ /* 0x002fe2000f8e00ff */
[----:B----4-:R3:W-:Y:S01]  /*b090*/  SYNCS.ARRIVE.TRANS64.ART0 RZ, [UR7+0x60], R0 ;  /* 0x00006000ffff79a7 */ /* 0x0107e20008500007 */
[----:B------:R3:W-:Y:S01]  /*b0a0*/  SYNCS.ARRIVE.TRANS64.ART0 RZ, [UR7+0xd0], R0 ;  /* 0x0000d000ffff79a7 */ /* 0x0007e20008500007 */
[----:B------:R3:W-:Y:S06]  /*b0b0*/  BAR.SYNC.DEFER_BLOCKING R13, 0x40 ;  /* 0x0001000d0000751d */ /* 0x0007ec0000010000 */
[----:B------:R3:W1:Y:S04]  /*b0c0*/  LDS R33, [R49+0x31c] ;  /* 0x00031c0031217984 */ /* 0x0006680000000800 */
[----:B------:R3:W4:Y:S01]  /*b0d0*/  LDS R32, [R49+0x71c] ;  /* 0x00071c0031207984 */ /* 0x0007220000000800 */
[----:B------:R3:W-:Y:S01]  /*b0e0*/  SYNCS.ARRIVE.TRANS64.ART0 RZ, [UR7+0xc8], R0 ;  /* 0x0000c800ffff79a7 */ /* 0x0007e20008500007 */
[----:B------:R-:W5:Y:S02]  /*b0f0*/  SYNCS.PHASECHK.TRANS64.TRYWAIT P0, [UR7+0x98], R12 ;  /* 0x0000980cff0075a7 */ /* 0x000f640008001107 */
[----:B-1-345:R-:W-:Y:S05]  /*b100*/  @!P0 BRA `(.L_x_63) ;  /* 0x0000001c008c8947 */ /* 0x03afea0003800000 */
.L_x_132:
[----:B------:R-:W3:Y:S01]  /*b110*/  SYNCS.PHASECHK.TRANS64.TRYWAIT P0, [UR7+0xe8], R4 ;  /* 0x0000e804ff0075a7 */ /* 0x000ee20008001107 */
[----:B------:R-:W-:-:S04]  /*b120*/  FSETP.NE.AND P5, PT, R33, RZ, PT ;  /* 0x000000ff2100720b */ /* 0x000fc80003fa5000 */
[----:B------:R-:W-:-:S06]  /*b130*/  FSEL R34, R33, 1, P5 ;  /* 0x3f80000021227808 */ /* 0x000fcc0002800000 */
[----:B------:R-:W4:Y:S02]  /*b140*/  MUFU.RCP R34, R34 ;  /* 0x0000002200227308 */ /* 0x000f240000001000 */
[----:B---34-:R-:W-:Y:S05]  /*b150*/  @!P0 BRA `(.L_x_64) ;  /* 0x0000001c00948947 */ /* 0x018fea0003800000 */
.L_x_134:
[----:B------:R-:W-:Y:S01]  /*b160*/  R2UR UR4, R50 ;  /* 0x00000000320472ca */ /* 0x000fe200000e0000 */
[----:B------:R-:W4:Y:S01]  /*b170*/  LDCU.64 UR8, c[0x0][0x3c8] ;  /* 0x00007900ff0877ac */ /* 0x000f220008000a00 */
[----:B------:R-:W5:Y:S01]  /*b180*/  @P4 MUFU.LG2 R54, R54 ;  /* 0x0000003600364308 */ /* 0x000f620000000c00 */
[----:B------:R-:W1:Y:S01]  /*b190*/  LDCU UR5, c[0x0][0x610] ;  /* 0x0000c200ff0577ac */ /* 0x000e620008000800 */
[----:B------:R-:W2:Y:S06]  /*b1a0*/  LDCU.U8 UR15, c[0x0][0x614] ;  /* 0x0000c280ff0f77ac */ /* 0x000eac0008000000 */
[----:B------:R-:W3:Y:S03]  /*b1b0*/  @P5 MUFU.LG2 R33, R33 ;  /* 0x0000002100215308 */ /* 0x000ee60000000c00 */
[----:B-1-3--:R-:W1:Y:S01]  /*b1c0*/  LDTM.x16 R4, tmem[UR4+0x180] ;  /* 0x00018004000479ee */ /* 0x00ae620008240000 */
[----:B------:R-:W-:Y:S01]  /*b1d0*/  UIADD3 UR19, UPT, UPT, UR24, UR19, URZ ;  /* 0x0000001318137290 */ /* 0x000fe2000fffe0ff */
[----:B------:R-:W3:Y:S01]  /*b1e0*/  LDCU.U8 UR28, c[0x0][0x615] ;  /* 0x0000c2a0ff1c77ac */ /* 0x000ee20008000000 */
[----:B------:R-:W1:Y:S01]  /*b1f0*/  LDCU UR25, c[0x0][0x380] ;  /* 0x00007000ff1977ac */ /* 0x000e620008000800 */
[----:B----4-:R-:W-:-:S02]  /*b200*/  UIMAD.WIDE.U32 UR10, UR16, UR8, URZ ;  /* 0x00000008100a72a5 */ /* 0x010fc4000f8e00ff */
[----:B------:R-:W-:Y:S02]  /*b210*/  ULOP3.LUT UR20, UR20, 0x1, URZ, 0x3c, !UPT ;  /* 0x0000000114147892 */ /* 0x000fe4000f8e3cff */
[----:B------:R-:W-:Y:S01]  /*b220*/  ULOP3.LUT UR21, UR21, 0x1, URZ, 0x3c, !UPT ;  /* 0x0000000115157892 */ /* 0x000fe2000f8e3cff */
[-C--:B-1----:R-:W-:Y:S02]  /*b230*/  FMUL2 R10, R10.F32x2.HI_LO, R34.reuse.F32 ;  /* 0x000000220a0a724a */ /* 0x082fe40001000000 */
[-C--:B------:R-:W-:Y:S02]  /*b240*/  FMUL2 R8, R8.F32x2.HI_LO, R34.reuse.F32 ;  /* 0x000000220808724a */ /* 0x080fe40001000000 */
[----:B------:R-:W-:Y:S01]  /*b250*/  FMUL2 R6, R6.F32x2.HI_LO, R34.F32 ;  /* 0x000000220606724a */ /* 0x000fe20001000000 */
[----:B------:R-:W-:Y:S01]  /*b260*/  F2FP.BF16.F32.PACK_AB R27, R11, R10 ;  /* 0x0000000a0b1b723e */ /* 0x000fe200000010ff */
        /* <DEDUP_REMOVED lines=10> */
[----:B------:R-:W-:Y:S01]  /*b310*/  STS.128 [R51], R24 ;  /* 0x0000001833007388 */ /* 0x000fe20000000c00 */
[----:B------:R-:W-:-:S02]  /*b320*/  F2FP.BF16.F32.PACK_AB R21, R15, R14 ;  /* 0x0000000e0f15723e */ /* 0x000fc400000010ff */
[----:B------:R-:W-:Y:S01]  /*b330*/  F2FP.BF16.F32.PACK_AB R20, R29, R28 ;  /* 0x0000001c1d14723e */ /* 0x000fe200000010ff */
[----:B------:R-:W1:Y:S04]  /*b340*/  LDTM.x16 R4, tmem[UR4+0x190] ;  /* 0x00019004000479ee */ /* 0x000e680008240000 */
[----:B------:R4:W-:Y:S01]  /*b350*/  STS.128 [R41], R20 ;  /* 0x0000001429007388 */ /* 0x0009e20000000c00 */
        /* <DEDUP_REMOVED lines=11> */
[----:B----4-:R-:W-:Y:S01]  /*b410*/  F2FP.BF16.F32.PACK_AB R23, R19, R18 ;  /* 0x000000121317723e */ /* 0x010fe200000010ff */
        /* <DEDUP_REMOVED lines=59> */
[----:B------:R-:W-:Y:S01]  /*b7d0*/  STS.128 [R51+0x4000], R24 ;  /* 0x0040001833007388 */ /* 0x000fe20000000c00 */
[----:B------:R-:W-:-:S02]  /*b7e0*/  F2FP.BF16.F32.PACK_AB R21, R15, R14 ;  /* 0x0000000e0f15723e */ /* 0x000fc400000010ff */
[----:B------:R-:W-:Y:S01]  /*b7f0*/  F2FP.BF16.F32.PACK_AB R20, R29, R28 ;  /* 0x0000001c1d14723e */ /* 0x000fe200000010ff */
[----:B------:R-:W1:Y:S04]  /*b800*/  LDTM.x16 R4, tmem[UR4+0x1d0] ;  /* 0x0001d004000479ee */ /* 0x000e680008240000 */
[----:B------:R4:W-:Y:S01]  /*b810*/  STS.128 [R41+0x4000], R20 ;  /* 0x0040001429007388 */ /* 0x0009e20000000c00 */
        /* <DEDUP_REMOVED lines=36> */
[----:B------:R-:W1:Y:S01]  /*ba60*/  LDTM.x16 R4, tmem[UR4+0x1f0] ;  /* 0x0001f004000479ee */ /* 0x000e620008240000 */
[----:B------:R-:W-:-:S03]  /*ba70*/  USHF.R.S32.HI UR4, URZ, 0x1f, UR16 ;  /* 0x0000001fff047899 */ /* 0x000fc60008011410 */
[----:B------:R-:W-:Y:S01]  /*ba80*/  STS.128 [R37+0x4000], R20 ;  /* 0x0040001425007388 */ /* 0x000fe20000000c00 */
[----:B------:R-:W-:Y:S02]  /*ba90*/  UIMAD UR4, UR4, UR8, URZ ;  /* 0x00000008040472a4 */ /* 0x000fe4000f8e02ff */
[----:B------:R-:W-:Y:S02]  /*baa0*/  USHF.R.S32.HI UR8, URZ, 0x1f, UR18 ;  /* 0x0000001fff087899 */ /* 0x000fe40008011412 */
[----:B------:R-:W-:Y:S02]  /*bab0*/  UIMAD UR6, UR16, UR9, UR4 ;  /* 0x00000009100672a4 */ /* 0x000fe4000f8e0204 */
[----:B------:R-:W-:Y:S01]  /*bac0*/  UIMAD.WIDE.U32 UR4, UR19, UR5, URZ ;  /* 0x00000005130472a5 */ /* 0x000fe2000f8e00ff */
[----:B------:R-:W4:Y:S03]  /*bad0*/  LDCU.64 UR16, c[0x0][0x618] ;  /* 0x0000c300ff1077ac */ /* 0x000f260008000a00 */
[----:B------:R-:W-:-:S02]  /*bae0*/  UIADD3 UR4, UPT, UPT, UR19, -UR5, URZ ;  /* 0x8000000513047290 */ /* 0x000fc4000fffe0ff */
[----:B------:R-:W-:Y:S02]  /*baf0*/  UIADD3 UR6, UPT, UPT, UR11, UR6, URZ ;  /* 0x000000060b067290 */ /* 0x000fe4000fffe0ff */
[----:B--2---:R-:W-:Y:S02]  /*bb00*/  USHF.R.U32.HI UR4, URZ, UR15, UR4 ;  /* 0x0000000fff047299 */ /* 0x004fe40008011604 */
[----:B------:R-:W-:Y:S01]  /*bb10*/  USHF.L.U32 UR9, UR14, 0x8, URZ ;  /* 0x000000080e097899 */ /* 0x000fe200080006ff */
[-C--:B-1----:R-:W-:Y:S01]  /*bb20*/  FMUL2 R14, R14.F32x2.HI_LO, R34.reuse.F32 ;  /* 0x000000220e0e724a */ /* 0x082fe20001000000 */
[----:B------:R-:W-:Y:S01]  /*bb30*/  UIADD3 UR4, UPT, UPT, UR5, UR4, URZ ;  /* 0x0000000405047290 */ /* 0x000fe2000fffe0ff */
[-C--:B------:R-:W-:Y:S01]  /*bb40*/  FMUL2 R30, R8.F32x2.HI_LO, R34.reuse.F32 ;  /* 0x00000022081e724a */ /* 0x080fe20001000000 */
[----:B------:R-:W1:Y:S01]  /*bb50*/  LDCU.64 UR14, c[0x0][0x3b0] ;  /* 0x00007600ff0e77ac */ /* 0x000e620008000a00 */
[----:B------:R-:W-:Y:S01]  /*bb60*/  FMUL2 R28, R4.F32x2.HI_LO, R34.F32 ;  /* 0x00000022041c724a */ /* 0x000fe20001000000 */
[----:B------:R-:W-:Y:S01]  /*bb70*/  F2FP.BF16.F32.PACK_AB R9, R15, R14 ;  /* 0x0000000e0f09723e */ /* 0x000fe200000010ff */
[-C--:B------:R-:W-:Y:S01]  /*bb80*/  FMUL2 R4, R6.F32x2.HI_LO, R34.reuse.F32 ;  /* 0x000000220604724a */ /* 0x080fe20001000000 */
[----:B------:R-:W2:Y:S01]  /*bb90*/  LDC.64 R14, c[0x0][0x3d0] ;  /* 0x0000f400ff0e7b82 */ /* 0x000ea20000000a00 */
[----:B------:R-:W-:-:S02]  /*bba0*/  FMUL2 R6, R10.F32x2.HI_LO, R34.F32 ;  /* 0x000000220a06724a */ /* 0x000fc40001000000 */
[----:B------:R-:W-:Y:S01]  /*bbb0*/  FMUL2 R16, R16.F32x2.HI_LO, R34.F32 ;  /* 0x000000221010724a */ /* 0x000fe20001000000 */
[----:B------:R-:W-:Y:S01]  /*bbc0*/  F2FP.BF16.F32.PACK_AB R5, R5, R4 ;  /* 0x000000040505723e */ /* 0x000fe200000010ff */
[----:B------:R-:W-:Y:S01]  /*bbd0*/  FMUL2 R12, R12.F32x2.HI_LO, R34.F32 ;  /* 0x000000220c0c724a */ /* 0x000fe20001000000 */
[----:B------:R-:W-:Y:S01]  /*bbe0*/  F2FP.BF16.F32.PACK_AB R7, R7, R6 ;  /* 0x000000060707723e */ /* 0x000fe200000010ff */
[----:B------:R-:W-:Y:S01]  /*bbf0*/  FMUL2 R18, R18.F32x2.HI_LO, R34.F32 ;  /* 0x000000221212724a */ /* 0x000fe20001000000 */
[----:B------:R-:W-:Y:S02]  /*bc00*/  F2FP.BF16.F32.PACK_AB R10, R17, R16 ;  /* 0x00000010110a723e */ /* 0x000fe400000010ff */
[----:B------:R-:W-:Y:S01]  /*bc10*/  F2FP.BF16.F32.PACK_AB R8, R13, R12 ;  /* 0x0000000c0d08723e */ /* 0x000fe200000010ff */
[----:B------:R-:W5:Y:S01]  /*bc20*/  @P4 LDC R16, c[0x0][0x600] ;  /* 0x00018000ff104b82 */ /* 0x000f620000000800 */
[----:B------:R-:W-:Y:S02]  /*bc30*/  F2FP.BF16.F32.PACK_AB R6, R31, R30 ;  /* 0x0000001e1f06723e */ /* 0x000fe400000010ff */
[----:B------:R-:W-:-:S02]  /*bc40*/  F2FP.BF16.F32.PACK_AB R4, R29, R28 ;  /* 0x0000001c1d04723e */ /* 0x000fc400000010ff */
[----:B------:R-:W-:Y:S01]  /*bc50*/  F2FP.BF16.F32.PACK_AB R11, R19, R18 ;  /* 0x00000012130b723e */ /* 0x000fe200000010ff */
[----:B------:R-:W-:Y:S01]  /*bc60*/  IMAD.U32 R19, RZ, RZ, UR11 ;  /* 0x0000000bff137e24 */ /* 0x000fe2000f8e00ff */
[----:B------:R-:W-:Y:S01]  /*bc70*/  MOV R19, UR6 ;  /* 0x0000000600137c02 */ /* 0x000fe20008000f00 */
[----:B------:R-:W1:Y:S01]  /*bc80*/  @P5 LDC R13, c[0x0][0x600] ;  /* 0x00018000ff0d5b82 */ /* 0x000e620000000800 */
[----:B------:R1:W-:Y:S01]  /*bc90*/  STS.128 [R36+0x4000], R4 ;  /* 0x0040000424007388 */ /* 0x0003e20000000c00 */
[----:B------:R-:W-:Y:S01]  /*bca0*/  IMAD.U32 R18, RZ, RZ, UR10 ;  /* 0x0000000aff127e24 */ /* 0x000fe2000f8e00ff */
[----:B------:R-:W-:Y:S01]  /*bcb0*/  UIADD3 UR6, UPT, UPT, -UR9, UR25, URZ ;  /* 0x0000001909067290 */ /* 0x000fe2000fffe1ff */
[----:B--2---:R-:W-:Y:S01]  /*bcc0*/  IMAD R12, R14, UR8, RZ ;  /* 0x000000080e0c7c24 */ /* 0x004fe2000f8e02ff */
[----:B---3--:R-:W-:Y:S01]  /*bcd0*/  USHF.R.U32.HI UR8, URZ, UR28, UR4 ;  /* 0x0000001cff087299 */ /* 0x008fe20008011604 */
[----:B------:R2:W-:Y:S01]  /*bce0*/  STS.128 [R3+0x4000], R8 ;  /* 0x0040000803007388 */ /* 0x0005e20000000c00 */
[----:B------:R-:W3:Y:S01]  /*bcf0*/  LDCU.U8 UR28, c[0x0][0x620] ;  /* 0x0000c400ff1c77ac */ /* 0x000ee20008000000 */
[----:B------:R-:W-:Y:S01]  /*bd00*/  IMAD R12, R15, UR18, R12 ;  /* 0x000000120f0c7c24 */ /* 0x000fe2000f8e020c */
[----:B------:R-:W-:Y:S01]  /*bd10*/  ISETP.LT.AND P3, PT, R2, UR6, PT ;  /* 0x0000000602007c0c */ /* 0x000fe2000bf61270 */
[----:B------:R4:W-:Y:S06]  /*bd20*/  MEMBAR.ALL.CTA ;  /* 0x0000000000007992 */ /* 0x0009ec0000008000 */
[----:B----4-:R-:W4:Y:S01]  /*bd30*/  FENCE.VIEW.ASYNC.S ;  /* 0x00000000000073c6 */ /* 0x010f220000000000 */
[----:B------:R-:W-:Y:S01]  /*bd40*/  IMAD.WIDE.U32 R14, R14, UR18, R18 ;  /* 0x000000120e0e7c25 */ /* 0x000fe2000f8e0012 */
[----:B------:R-:W-:-:S02]  /*bd50*/  UIADD3 UR10, UPT, UPT, UR6, -0x80, URZ ;  /* 0xffffff80060a7890 */ /* 0x000fc4000fffe0ff */
[----:B------:R-:W-:Y:S01]  /*bd60*/  UIMAD.WIDE.U32 UR4, UR8, UR17, URZ ;  /* 0x00000011080472a5 */ /* 0x000fe2000f8e00ff */
[----:B------:R-:W-:Y:S01]  /*bd70*/  IMAD.IADD R12, R15, 0x1, R12 ;  /* 0x000000010f0c7824 */ /* 0x000fe200078e020c */
[----:B------:R-:W-:Y:S01]  /*bd80*/  IADD3 R14, P1, P0, R14, UR9, R2 ;  /* 0x000000090e0e7c10 */ /* 0x000fe2000f83e002 */
[----:B------:R-:W-:Y:S01]  /*bd90*/  USHF.R.S32.HI UR9, URZ, 0x1f, UR9 ;  /* 0x0000001fff097899 */ /* 0x000fe20008011409 */
[----:B------:R-:W-:Y:S01]  /*bda0*/  ISETP.LT.AND P2, PT, R2, UR10, PT ;  /* 0x0000000a02007c0c */ /* 0x000fe2000bf41270 */
[----:B------:R-:W-:Y:S01]  /*bdb0*/  UIADD3 UR4, UPT, UPT, UR8, -UR5, URZ ;  /* 0x8000000508047290 */ /* 0x000fe2000fffe0ff */
[----:B-----5:R-:W-:Y:S01]  /*bdc0*/  @P4 FFMA R16, R53, R16, R54 ;  /* 0x0000001035104223 */ /* 0x020fe20000000036 */
[----:B------:R-:W5:Y:S01]  /*bdd0*/  LDCU UR6, c[0x0][0x624] ;  /* 0x0000c480ff0677ac */ /* 0x000f620008000800 */
[----:B-1----:R-:W-:Y:S01]  /*bde0*/  @P5 FFMA R13, R32, R13, R33 ;  /* 0x0000000d200d5223 */ /* 0x002fe20000000021 */
[----:B---3--:R-:W-:Y:S01]  /*bdf0*/  USHF.R.U32.HI UR4, URZ, UR28, UR4 ;  /* 0x0000001cff047299 */ /* 0x008fe20008011604 */
[----:B------:R-:W1:Y:S01]  /*be00*/  LDCU.U8 UR28, c[0x0][0x621] ;  /* 0x0000c420ff1c77ac */ /* 0x000e620008000000 */
[----:B------:R-:W-:Y:S01]  /*be10*/  IADD3.X R7, PT, PT, R12, UR9, RZ, P1, P0 ;  /* 0x000000090c077c10 */ /* 0x000fe20008fe04ff */
[----:B------:R-:W3:Y:S01]  /*be20*/  LDCU UR11, c[0x0][0x60c] ;  /* 0x0000c180ff0b77ac */ /* 0x000ee20008000800 */
[----:B------:R-:W-:Y:S01]  /*be30*/  LEA R6, P0, R14, UR14, 0x2 ;  /* 0x0000000e0e067c11 */ /* 0x000fe2000f8010ff */
[----:B----4-:R2:W-:Y:S01]  /*be40*/  SYNCS.ARRIVE.TRANS64.ART0 RZ, [UR7+0x68], R0 ;  /* 0x00006800ffff79a7 */ /* 0x0105e20008500007 */
[----:B------:R-:W-:Y:S01]  /*be50*/  MOV R5, 0xff800000 ;  /* 0xff80000000057802 */ /* 0x000fe20000000f00 */
[----:B------:R-:W-:Y:S01]  /*be60*/  @P4 FMUL R5, R16, 0.69314718246459960938 ;  /* 0x3f31721810054820 */ /* 0x000fe20000400000 */
[----:B------:R-:W-:Y:S01]  /*be70*/  MOV R4, 0xff800000 ;  /* 0xff80000000047802 */ /* 0x000fe20000000f00 */
[----:B------:R-:W-:Y:S01]  /*be80*/  @P5 FMUL R4, R13, 0.69314718246459960938 ;  /* 0x3f3172180d045820 */ /* 0x000fe20000400000 */
[----:B------:R-:W-:Y:S01]  /*be90*/  LEA.HI.X R7, R14, UR15, R7, 0x2, P0 ;  /* 0x0000000f0e077c11 */ /* 0x000fe200080f1407 */
[----:B------:R-:W-:Y:S01]  /*bea0*/  UIADD3 UR4, UPT, UPT, UR5, UR4, URZ ;  /* 0x0000000405047290 */ /* 0x000fe2000fffe0ff */
[----:B------:R2:W-:Y:S01]  /*beb0*/  SYNCS.ARRIVE.TRANS64.ART0 RZ, [UR7+0xd8], R0 ;  /* 0x0000d800ffff79a7 */ /* 0x0005e20008500007 */
[----:B-----5:R-:W-:-:S02]  /*bec0*/  UISETP.GE.AND UP0, UPT, UR19, UR6, UPT ;  /* 0x000000061300728c */ /* 0x020fc4000bf06270 */
[----:B------:R2:W-:Y:S01]  /*bed0*/  @P3 STG.E desc[UR26][R6.64], R5 ;  /* 0x0000000506003986 */ /* 0x0005e2000c10191a */
[----:B-1----:R-:W-:-:S03]  /*bee0*/  USHF.R.U32.HI UR18, URZ, UR28, UR4 ;  /* 0x0000001cff127299 */ /* 0x002fc60008011604 */
[----:B------:R2:W-:Y:S01]  /*bef0*/  @P2 STG.E desc[UR26][R6.64+0x200], R4 ;  /* 0x0002000406002986 */ /* 0x0005e2000c10191a */
[----:B------:R-:W-:-:S04]  /*bf00*/  UIADD3 UR4, UPT, UPT, -UR18, URZ, URZ ;  /* 0x000000ff12047290 */ /* 0x000fc8000fffe1ff */
[----:B------:R-:W-:Y:S02]  /*bf10*/  UIMAD UR16, UR16, UR4, UR8 ;  /* 0x00000004101072a4 */ /* 0x000fe4000f8e0208 */
[----:B------:R-:W-:-:S04]  /*bf20*/  UIADD3 UR4, UPT, UPT, -UR8, URZ, URZ ;  /* 0x000000ff08047290 */ /* 0x000fc8000fffe1ff */
[----:B---3--:R-:W-:Y:S01]  /*bf30*/  UIMAD UR14, UR11, UR4, UR19 ;  /* 0x000000040b0e72a4 */ /* 0x008fe2000f8e0213 */
[----:B------:R-:W-:Y:S11]  /*bf40*/  BRA.U !UP0, `(.L_x_65) ;  /* 0xffffffd908807547 */ /* 0x000ff6000b83ffff */
.L_x_56:
[----:B------:R-:W-:-:S06]  /*bf50*/  USHF.L.U32 UR4, UR20, 0x1f, URZ ;  /* 0x0000001f14047899 */ /* 0x000fcc00080006ff */
[----:B--2---:R-:W-:-:S04]  /*bf60*/  MOV R0, UR4 ;  /* 0x0000000400007c02 */ /* 0x004fc80008000f00 */
[----:B------:R-:W1:Y:S02]  /*bf70*/  SYNCS.PHASECHK.TRANS64.TRYWAIT P0, [UR7+0xe8], R0 ;  /* 0x0000e800ff0075a7 */ /* 0x000e640008001107 */
[----:B-1----:R-:W-:Y:S05]  /*bf80*/  @!P0 BRA `(.L_x_66) ;  /* 0x0000001000248947 */ /* 0x002fea0003800000 */
.L_x_136:
[----:B------:R-:W-:Y:S06]  /*bf90*/  BAR.ARV 0x2, 0x1a0 ;  /* 0x0086800000007b1d */ /* 0x000fec0000002000 */
[----:B------:R-:W-:Y:S05]  /*bfa0*/  EXIT ;  /* 0x000000000000794d */ /* 0x000fea0003800000 */
.L_x_3:
[----:B------:R-:W-:Y:S02]  /*bfb0*/  MOV R4, UR6 ;  /* 0x0000000600047c02 */ /* 0x000fe40008000f00 */
[-C--:B------:R-:W-:Y:S02]  /*bfc0*/  MOV R8, R6.reuse ;  /* 0x0000000600087202 */ /* 0x080fe40000000f00 */
[----:B------:R-:W-:-:S07]  /*bfd0*/  MOV R9, R6 ;  /* 0x0000000600097202 */ /* 0x000fce0000000f00 */
.L_x_67:
[----:B--2---:R2:W3:Y:S02]  /*bfe0*/  SYNCS.PHASECHK.TRANS64.TRYWAIT P0, [R4+URZ+0xd0], R9 ;  /* 0x0000d009040075a7 */ /* 0x0044e400080011ff */
[----:B---3--:R-:W-:Y:S05]  /*bff0*/  @!P0 NANOSLEEP.SYNCS 0x989680 ;  /* 0x009896800000895d */ /* 0x008fea0003900000 */
[----:B------:R-:W3:Y:S02]  /*c000*/  @!P0 SYNCS.PHASECHK.TRANS64 P0, [R4+URZ+0xd0], R9 ;  /* 0x0000d009040085a7 */ /* 0x000ee400080010ff */
[----:B---3--:R-:W-:Y:S05]  /*c010*/  @!P0 BRA `(.L_x_67) ;  /* 0xfffffffc00f08947 */ /* 0x008fea000383ffff */
[----:B------:R-:W-:Y:S05]  /*c020*/  BRA `(.L_x_68) ;  /* 0xffffff4800487947 */ /* 0x000fea000383ffff */
.L_x_4:
[----:B--2---:R-:W-:Y:S02]  /*c030*/  MOV R4, UR6 ;  /* 0x0000000600047c02 */ /* 0x004fe40008000f00 */
[-C--:B------:R-:W-:Y:S02]  /*c040*/  MOV R8, R6.reuse ;  /* 0x0000000600087202 */ /* 0x080fe40000000f00 */
[----:B------:R-:W-:-:S07]  /*c050*/  MOV R9, R6 ;  /* 0x0000000600097202 */ /* 0x000fce0000000f00 */
.L_x_69:
[----:B--2---:R2:W3:Y:S02]  /*c060*/  SYNCS.PHASECHK.TRANS64.TRYWAIT P0, [R4+URZ+0xd8], R9 ;  /* 0x0000d809040075a7 */ /* 0x0044e400080011ff */
[----:B---3--:R-:W-:Y:S05]  /*c070*/  @!P0 NANOSLEEP.SYNCS 0x989680 ;  /* 0x009896800000895d */ /* 0x008fea0003900000 */
[----:B------:R-:W3:Y:S02]  /*c080*/  @!P0 SYNCS.PHASECHK.TRANS64 P0, [R4+URZ+0xd8], R9 ;  /* 0x0000d809040085a7 */ /* 0x000ee400080010ff */
[----:B---3--:R-:W-:Y:S05]  /*c090*/  @!P0 BRA `(.L_x_69) ;  /* 0xfffffffc00f08947 */ /* 0x008fea000383ffff */
[----:B------:R-:W-:Y:S05]  /*c0a0*/  BRA `(.L_x_70) ;  /* 0xffffff48003c7947 */ /* 0x000fea000383ffff */
.L_x_11:
[----:B------:R-:W-:Y:S02]  /*c0b0*/  MOV R6, UR20 ;  /* 0x0000001400067c02 */ /* 0x000fe40008000f00 */
[----:B------:R-:W-:Y:S02]  /*c0c0*/  MOV R7, UR20 ;  /* 0x0000001400077c02 */ /* 0x000fe40008000f00 */
[----:B------:R-:W-:-:S07]  /*c0d0*/  MOV R4, UR23 ;  /* 0x0000001700047c02 */ /* 0x000fce0008000f00 */
.L_x_71:
[----:B-1----:R1:W2:Y:S02]  /*c0e0*/  SYNCS.PHASECHK.TRANS64.TRYWAIT P0, [R4+URZ], R7 ;  /* 0x00000007040075a7 */ /* 0x0022a400080011ff */
[----:B--2---:R-:W-:Y:S05]  /*c0f0*/  @!P0 NANOSLEEP.SYNCS 0x989680 ;  /* 0x009896800000895d */ /* 0x004fea0003900000 */
[----:B------:R-:W2:Y:S02]  /*c100*/  @!P0 SYNCS.PHASECHK.TRANS64 P0, [R4+URZ], R7 ;  /* 0x00000007040085a7 */ /* 0x000ea400080010ff */
[----:B--2---:R-:W-:Y:S05]  /*c110*/  @!P0 BRA `(.L_x_71) ;  /* 0xfffffffc00f08947 */ /* 0x004fea000383ffff */
[----:B------:R-:W-:Y:S05]  /*c120*/  BRA `(.L_x_72) ;  /* 0xffffff5000b07947 */ /* 0x000fea000383ffff */
.L_x_12:
[----:B------:R-:W-:Y:S02]  /*c130*/  MOV R6, UR4 ;  /* 0x0000000400067c02 */ /* 0x000fe40008000f00 */
[----:B------:R-:W-:Y:S02]  /*c140*/  MOV R7, UR4 ;  /* 0x0000000400077c02 */ /* 0x000fe40008000f00 */
[----:B------:R-:W-:-:S07]  /*c150*/  MOV R4, UR22 ;  /* 0x0000001600047c02 */ /* 0x000fce0008000f00 */
.L_x_73:
[----:B-1----:R1:W2:Y:S02]  /*c160*/  SYNCS.PHASECHK.TRANS64.TRYWAIT P0, [R4+URZ+0x20], R7 ;  /* 0x00002007040075a7 */ /* 0x0022a400080011ff */
[----:B--2---:R-:W-:Y:S05]  /*c170*/  @!P0 NANOSLEEP.SYNCS 0x989680 ;  /* 0x009896800000895d */ /* 0x004fea0003900000 */
[----:B------:R-:W2:Y:S02]  /*c180*/  @!P0 SYNCS.PHASECHK.TRANS64 P0, [R4+URZ+0x20], R7 ;  /* 0x00002007040085a7 */ /* 0x000ea400080010ff */
[----:B--2---:R-:W-:Y:S05]  /*c190*/  @!P0 BRA `(.L_x_73) ;  /* 0xfffffffc00f08947 */ /* 0x004fea000383ffff */
[----:B------:R-:W-:Y:S05]  /*c1a0*/  BRA `(.L_x_74) ;  /* 0xffffff5000a47947 */ /* 0x000fea000383ffff */
.L_x_13:
[----:B------:R-:W-:Y:S02]  /*c1b0*/  MOV R6, UR20 ;  /* 0x0000001400067c02 */ /* 0x000fe40008000f00 */
[----:B------:R-:W-:Y:S02]  /*c1c0*/  MOV R7, UR20 ;  /* 0x0000001400077c02 */ /* 0x000fe40008000f00 */
[----:B------:R-:W-:-:S07]  /*c1d0*/  MOV R4, UR23 ;  /* 0x0000001700047c02 */ /* 0x000fce0008000f00 */
.L_x_75:
[----:B-1----:R1:W2:Y:S02]  /*c1e0*/  SYNCS.PHASECHK.TRANS64.TRYWAIT P0, [R4+URZ+0x8], R7 ;  /* 0x00000807040075a7 */ /* 0x0022a400080011ff */
[----:B--2---:R-:W-:Y:S05]  /*c1f0*/  @!P0 NANOSLEEP.SYNCS 0x989680 ;  /* 0x009896800000895d */ /* 0x004fea0003900000 */
[----:B------:R-:W2:Y:S02]  /*c200*/  @!P0 SYNCS.PHASECHK.TRANS64 P0, [R4+URZ+0x8], R7 ;  /* 0x00000807040085a7 */ /* 0x000ea400080010ff */
[----:B--2---:R-:W-:Y:S05]  /*c210*/  @!P0 BRA `(.L_x_75) ;  /* 0xfffffffc00f08947 */ /* 0x004fea000383ffff */
[----:B------:R-:W-:Y:S05]  /*c220*/  BRA `(.L_x_76) ;  /* 0xffffff5400587947 */ /* 0x000fea000383ffff */
.L_x_15:
[----:B------:R-:W-:Y:S02]  /*c230*/  MOV R20, UR4 ;  /* 0x0000000400147c02 */ /* 0x000fe40008000f00 */
[----:B------:R-:W-:Y:S02]  /*c240*/  MOV R21, UR4 ;  /* 0x0000000400157c02 */ /* 0x000fe40008000f00 */
[----:B------:R-:W-:Y:S07]  /*c250*/  MOV R16, UR61 ;  /* 0x0000003d00107c02 */ /* 0x000fee0008000f00 */
.L_x_77:
[----:B-1----:R1:W3:Y:S02]  /*c260*/  SYNCS.PHASECHK.TRANS64.TRYWAIT P0, [R16+URZ], R21 ;  /* 0x00000015100075a7 */ /* 0x0022e400080011ff */
[----:B---3--:R-:W-:Y:S05]  /*c270*/  @!P0 NANOSLEEP.SYNCS 0x989680 ;  /* 0x009896800000895d */ /* 0x008fea0003900000 */
[----:B------:R-:W3:Y:S02]  /*c280*/  @!P0 SYNCS.PHASECHK.TRANS64 P0, [R16+URZ], R21 ;  /* 0x00000015100085a7 */ /* 0x000ee400080010ff */
[----:B---3--:R-:W-:Y:S05]  /*c290*/  @!P0 BRA `(.L_x_77) ;  /* 0xfffffffc00f08947 */ /* 0x008fea000383ffff */
[----:B------:R-:W-:Y:S05]  /*c2a0*/  BRA `(.L_x_78) ;  /* 0xffffff5800247947 */ /* 0x000fea000383ffff */
.L_x_16:
[----:B------:R-:W-:Y:S02]  /*c2b0*/  MOV R22, UR22 ;  /* 0x0000001600167c02 */ /* 0x000fe40008000f00 */
[----:B------:R-:W-:Y:S02]  /*c2c0*/  MOV R23, UR22 ;  /* 0x0000001600177c02 */ /* 0x000fe40008000f00 */
[----:B------:R-:W-:Y:S07]  /*c2d0*/  MOV R20, UR23 ;  /* 0x0000001700147c02 */ /* 0x000fee0008000f00 */
.L_x_79:
[----:B-1----:R1:W3:Y:S02]  /*c2e0*/  SYNCS.PHASECHK.TRANS64.TRYWAIT P0, [R20+URZ+0x60], R23 ;  /* 0x00006017140075a7 */ /* 0x0022e400080011ff */
[----:B---3--:R-:W-:Y:S05]  /*c2f0*/  @!P0 NANOSLEEP.SYNCS 0x989680 ;  /* 0x009896800000895d */ /* 0x008fea0003900000 */
[----:B------:R-:W3:Y:S02]  /*c300*/  @!P0 SYNCS.PHASECHK.TRANS64 P0, [R20+URZ+0x60], R23 ;  /* 0x00006017140085a7 */ /* 0x000ee400080010ff */
[----:B---3--:R-:W-:Y:S05]  /*c310*/  @!P0 BRA `(.L_x_79) ;  /* 0xfffffffc00f08947 */ /* 0x008fea000383ffff */
[----:B------:R-:W-:Y:S05]  /*c320*/  BRA `(.L_x_80) ;  /* 0xffffff5800287947 */ /* 0x000fea000383ffff */
.L_x_17:
[----:B------:R-:W-:Y:S02]  /*c330*/  MOV R22, UR22 ;  /* 0x0000001600167c02 */ /* 0x000fe40008000f00 */
[----:B------:R-:W-:Y:S02]  /*c340*/  MOV R23, UR22 ;  /* 0x0000001600177c02 */ /* 0x000fe40008000f00 */
[----:B------:R-:W-:Y:S07]  /*c350*/  MOV R20, UR23 ;  /* 0x0000001700147c02 */ /* 0x000fee0008000f00 */
.L_x_81:
[----:B-1----:R1:W2:Y:S02]  /*c360*/  SYNCS.PHASECHK.TRANS64.TRYWAIT P0, [R20+URZ+0x70], R23 ;  /* 0x00007017140075a7 */ /* 0x0022a400080011ff */
[----:B--2---:R-:W-:Y:S05]  /*c370*/  @!P0 NANOSLEEP.SYNCS 0x989680 ;  /* 0x009896800000895d */ /* 0x004fea0003900000 */
[----:B------:R-:W2:Y:S02]  /*c380*/  @!P0 SYNCS.PHASECHK.TRANS64 P0, [R20+URZ+0x70], R23 ;  /* 0x00007017140085a7 */ /* 0x000ea400080010ff */
[----:B--2---:R-:W-:Y:S05]  /*c390*/  @!P0 BRA `(.L_x_81) ;  /* 0xfffffffc00f08947 */ /* 0x004fea000383ffff */
[----:B------:R-:W-:Y:S05]  /*c3a0*/  BRA `(.L_x_82) ;  /* 0xffffff5800b07947 */ /* 0x000fea000383ffff */
.L_x_18:
[----:B------:R-:W-:Y:S02]  /*c3b0*/  MOV R20, UR4 ;  /* 0x0000000400147c02 */ /* 0x000fe40008000f00 */
[----:B------:R-:W-:Y:S02]  /*c3c0*/  MOV R21, UR4 ;  /* 0x0000000400157c02 */ /* 0x000fe40008000f00 */
[----:B------:R-:W-:Y:S07]  /*c3d0*/  MOV R16, UR59 ;  /* 0x0000003b00107c02 */ /* 0x000fee0008000f00 */
.L_x_83:
[----:B-1----:R1:W2:Y:S02]  /*c3e0*/  SYNCS.PHASECHK.TRANS64.TRYWAIT P0, [R16+URZ], R21 ;  /* 0x00000015100075a7 */ /* 0x0022a400080011ff */
[----:B--2---:R-:W-:Y:S05]  /*c3f0*/  @!P0 NANOSLEEP.SYNCS 0x989680 ;  /* 0x009896800000895d */ /* 0x004fea0003900000 */
[----:B------:R-:W2:Y:S02]  /*c400*/  @!P0 SYNCS.PHASECHK.TRANS64 P0, [R16+URZ], R21 ;  /* 0x00000015100085a7 */ /* 0x000ea400080010ff */
[----:B--2---:R-:W-:Y:S05]  /*c410*/  @!P0 BRA `(.L_x_83) ;  /* 0xfffffffc00f08947 */ /* 0x004fea000383ffff */
[----:B------:R-:W-:Y:S05]  /*c420*/  BRA `(.L_x_84) ;  /* 0xffffff5800f47947 */ /* 0x000fea000383ffff */
.L_x_19:
[----:B------:R-:W-:Y:S02]  /*c430*/  MOV R22, UR22 ;  /* 0x0000001600167c02 */ /* 0x000fe40008000f00 */
[----:B------:R-:W-:Y:S02]  /*c440*/  MOV R23, UR22 ;  /* 0x0000001600177c02 */ /* 0x000fe40008000f00 */
[----:B------:R-:W-:Y:S07]  /*c450*/  MOV R20, UR23 ;  /* 0x0000001700147c02 */ /* 0x000fee0008000f00 */
.L_x_85:
[----:B-1----:R1:W2:Y:S02]  /*c460*/  SYNCS.PHASECHK.TRANS64.TRYWAIT P0, [R20+URZ+0x68], R23 ;  /* 0x00006817140075a7 */ /* 0x0022a400080011ff */
[----:B--2---:R-:W-:Y:S05]  /*c470*/  @!P0 NANOSLEEP.SYNCS 0x989680 ;  /* 0x009896800000895d */ /* 0x004fea0003900000 */
[----:B------:R-:W2:Y:S02]  /*c480*/  @!P0 SYNCS.PHASECHK.TRANS64 P0, [R20+URZ+0x68], R23 ;  /* 0x00006817140085a7 */ /* 0x000ea400080010ff */
[----:B--2---:R-:W-:Y:S05]  /*c490*/  @!P0 BRA `(.L_x_85) ;  /* 0xfffffffc00f08947 */ /* 0x004fea000383ffff */
[----:B------:R-:W-:Y:S05]  /*c4a0*/  BRA `(.L_x_86) ;  /* 0xffffff5c00dc7947 */ /* 0x000fea000383ffff */
.L_x_20:
[----:B------:R-:W-:Y:S02]  /*c4b0*/  MOV R20, UR22 ;  /* 0x0000001600147c02 */ /* 0x000fe40008000f00 */
[----:B------:R-:W-:Y:S02]  /*c4c0*/  MOV R21, UR22 ;  /* 0x0000001600157c02 */ /* 0x000fe40008000f00 */
[----:B------:R-:W-:Y:S07]  /*c4d0*/  MOV R16, UR23 ;  /* 0x0000001700107c02 */ /* 0x000fee0008000f00 */
.L_x_87:
[----:B-1----:R1:W2:Y:S02]  /*c4e0*/  SYNCS.PHASECHK.TRANS64.TRYWAIT P0, [R16+URZ+0x78], R21 ;  /* 0x00007815100075a7 */ /* 0x0022a400080011ff */
[----:B--2---:R-:W-:Y:S05]  /*c4f0*/  @!P0 NANOSLEEP.SYNCS 0x989680 ;  /* 0x009896800000895d */ /* 0x004fea0003900000 */
[----:B------:R-:W2:Y:S02]  /*c500*/  @!P0 SYNCS.PHASECHK.TRANS64 P0, [R16+URZ+0x78], R21 ;  /* 0x00007815100085a7 */ /* 0x000ea400080010ff */
[----:B--2---:R-:W-:Y:S05]  /*c510*/  @!P0 BRA `(.L_x_87) ;  /* 0xfffffffc00f08947 */ /* 0x004fea000383ffff */
[----:B------:R-:W-:Y:S05]  /*c520*/  BRA `(.L_x_88) ;  /* 0xffffff6000407947 */ /* 0x000fea000383ffff */
.L_x_22:
[----:B------:R-:W-:Y:S02]  /*c530*/  MOV R6, UR4 ;  /* 0x0000000400067c02 */ /* 0x000fe40008000f00 */
[----:B------:R-:W-:Y:S02]  /*c540*/  MOV R7, UR4 ;  /* 0x0000000400077c02 */ /* 0x000fe40008000f00 */
[----:B------:R-:W-:-:S07]  /*c550*/  MOV R4, UR7 ;  /* 0x0000000700047c02 */ /* 0x000fce0008000f00 */
.L_x_89:
[----:B-1----:R1:W2:Y:S02]  /*c560*/  SYNCS.PHASECHK.TRANS64.TRYWAIT P0, [R4+URZ+0x20], R7 ;  /* 0x00002007040075a7 */ /* 0x0022a400080011ff */
[----:B--2---:R-:W-:Y:S05]  /*c570*/  @!P0 NANOSLEEP.SYNCS 0x989680 ;  /* 0x009896800000895d */ /* 0x004fea0003900000 */
[----:B------:R-:W2:Y:S02]  /*c580*/  @!P0 SYNCS.PHASECHK.TRANS64 P0, [R4+URZ+0x20], R7 ;  /* 0x00002007040085a7 */ /* 0x000ea400080010ff */
[----:B--2---:R-:W-:Y:S05]  /*c590*/  @!P0 BRA `(.L_x_89) ;  /* 0xfffffffc00f08947 */ /* 0x004fea000383ffff */
[----:B------:R-:W-:Y:S05]  /*c5a0*/  BRA `(.L_x_90) ;  /* 0xffffff6000fc7947 */ /* 0x000fea000383ffff */
.L_x_23:
[----:B------:R-:W-:Y:S02]  /*c5b0*/  MOV R8, UR4 ;  /* 0x0000000400087c02 */ /* 0x000fe40008000f00 */
[----:B------:R-:W-:Y:S02]  /*c5c0*/  MOV R9, UR4 ;  /* 0x0000000400097c02 */ /* 0x000fe40008000f00 */
[----:B------:R-:W-:-:S07]  /*c5d0*/  MOV R6, UR23 ;  /* 0x0000001700067c02 */ /* 0x000fce0008000f00 */
.L_x_91:
[----:B-1----:R1:W2:Y:S02]  /*c5e0*/  SYNCS.PHASECHK.TRANS64.TRYWAIT P0, [R6+URZ+0x60], R9 ;  /* 0x00006009060075a7 */ /* 0x0022a400080011ff */
[----:B--2---:R-:W-:Y:S05]  /*c5f0*/  @!P0 NANOSLEEP.SYNCS 0x989680 ;  /* 0x009896800000895d */ /* 0x004fea0003900000 */
[----:B------:R-:W2:Y:S02]  /*c600*/  @!P0 SYNCS.PHASECHK.TRANS64 P0, [R6+URZ+0x60], R9 ;  /* 0x00006009060085a7 */ /* 0x000ea400080010ff */
[----:B--2---:R-:W-:Y:S05]  /*c610*/  @!P0 BRA `(.L_x_91) ;  /* 0xfffffffc00f08947 */ /* 0x004fea000383ffff */
[----:B------:R-:W-:Y:S05]  /*c620*/  BRA `(.L_x_92) ;  /* 0xffffff6400087947 */ /* 0x000fea000383ffff */
.L_x_24:
[----:B------:R-:W-:Y:S02]  /*c630*/  MOV R8, UR4 ;  /* 0x0000000400087c02 */ /* 0x000fe40008000f00 */
[----:B------:R-:W-:Y:S02]  /*c640*/  MOV R9, UR4 ;  /* 0x0000000400097c02 */ /* 0x000fe40008000f00 */
[----:B------:R-:W-:-:S07]  /*c650*/  MOV R6, UR23 ;  /* 0x0000001700067c02 */ /* 0x000fce0008000f00 */
.L_x_93:
[----:B-1----:R1:W2:Y:S02]  /*c660*/  SYNCS.PHASECHK.TRANS64.TRYWAIT P0, [R6+URZ+0x70], R9 ;  /* 0x00007009060075a7 */ /* 0x0022a400080011ff */
[----:B--2---:R-:W-:Y:S05]  /*c670*/  @!P0 NANOSLEEP.SYNCS 0x989680 ;  /* 0x009896800000895d */ /* 0x004fea0003900000 */
[----:B------:R-:W2:Y:S02]  /*c680*/  @!P0 SYNCS.PHASECHK.TRANS64 P0, [R6+URZ+0x70], R9 ;  /* 0x00007009060085a7 */ /* 0x000ea400080010ff */
[----:B--2---:R-:W-:Y:S05]  /*c690*/  @!P0 BRA `(.L_x_93) ;  /* 0xfffffffc00f08947 */ /* 0x004fea000383ffff */
[----:B------:R-:W-:Y:S05]  /*c6a0*/  BRA `(.L_x_94) ;  /* 0xffffff6400947947 */ /* 0x000fea000383ffff */
.L_x_25:
[----:B------:R-:W-:Y:S02]  /*c6b0*/  MOV R8, UR4 ;  /* 0x0000000400087c02 */ /* 0x000fe40008000f00 */
[----:B------:R-:W-:Y:S02]  /*c6c0*/  MOV R9, UR4 ;  /* 0x0000000400097c02 */ /* 0x000fe40008000f00 */
[----:B------:R-:W-:-:S07]  /*c6d0*/  MOV R6, UR23 ;  /* 0x0000001700067c02 */ /* 0x000fce0008000f00 */
.L_x_95:
[----:B-1----:R1:W2:Y:S02]  /*c6e0*/  SYNCS.PHASECHK.TRANS64.TRYWAIT P0, [R6+URZ+0x68], R9 ;  /* 0x00006809060075a7 */ /* 0x0022a400080011ff */
[----:B--2---:R-:W-:Y:S05]  /*c6f0*/  @!P0 NANOSLEEP.SYNCS 0x989680 ;  /* 0x009896800000895d */ /* 0x004fea0003900000 */
[----:B------:R-:W2:Y:S02]  /*c700*/  @!P0 SYNCS.PHASECHK.TRANS64 P0, [R6+URZ+0x68], R9 ;  /* 0x00006809060085a7 */ /* 0x000ea400080010ff */
[----:B--2---:R-:W-:Y:S05]  /*c710*/  @!P0 BRA `(.L_x_95) ;  /* 0xfffffffc00f08947 */ /* 0x004fea000383ffff */
[----:B------:R-:W-:Y:S05]  /*c720*/  BRA `(.L_x_96) ;  /* 0xffffff6400c87947 */ /* 0x000fea000383ffff */
.L_x_26:
[----:B-1----:R-:W-:Y:S02]  /*c730*/  MOV R6, UR4 ;  /* 0x0000000400067c02 */ /* 0x002fe40008000f00 */
[----:B------:R-:W-:Y:S02]  /*c740*/  MOV R7, UR4 ;  /* 0x0000000400077c02 */ /* 0x000fe40008000f00 */
[----:B------:R-:W-:-:S07]  /*c750*/  MOV R4, UR23 ;  /* 0x0000001700047c02 */ /* 0x000fce0008000f00 */
.L_x_97:
[----:B-1----:R1:W2:Y:S02]  /*c760*/  SYNCS.PHASECHK.TRANS64.TRYWAIT P0, [R4+URZ+0x78], R7 ;  /* 0x00007807040075a7 */ /* 0x0022a400080011ff */
[----:B--2---:R-:W-:Y:S05]  /*c770*/  @!P0 NANOSLEEP.SYNCS 0x989680 ;  /* 0x009896800000895d */ /* 0x004fea0003900000 */
[----:B------:R-:W2:Y:S02]  /*c780*/  @!P0 SYNCS.PHASECHK.TRANS64 P0, [R4+URZ+0x78], R7 ;  /* 0x00007807040085a7 */ /* 0x000ea400080010ff */
[----:B--2---:R-:W-:Y:S05]  /*c790*/  @!P0 BRA `(.L_x_97) ;  /* 0xfffffffc00f08947 */ /* 0x004fea000383ffff */
[----:B------:R-:W-:Y:S05]  /*c7a0*/  BRA `(.L_x_98) ;  /* 0xffffff6800187947 */ /* 0x000fea000383ffff */
.L_x_34:
[----:B------:R-:W-:Y:S02]  /*c7b0*/  MOV R4, UR9 ;  /* 0x0000000900047c02 */ /* 0x000fe40008000f00 */
[----:B------:R-:W-:-:S07]  /*c7c0*/  MOV R9, R8 ;  /* 0x0000000800097202 */ /* 0x000fce0000000f00 */
.L_x_99:
[----:B--2---:R2:W3:Y:S02]  /*c7d0*/  SYNCS.PHASECHK.TRANS64.TRYWAIT P0, [R4+URZ+0x38], R9 ;  /* 0x00003809040075a7 */ /* 0x0044e400080011ff */
[----:B---3--:R-:W-:Y:S05]  /*c7e0*/  @!P0 NANOSLEEP.SYNCS 0x989680 ;  /* 0x009896800000895d */ /* 0x008fea0003900000 */
[----:B------:R-:W3:Y:S02]  /*c7f0*/  @!P0 SYNCS.PHASECHK.TRANS64 P0, [R4+URZ+0x38], R9 ;  /* 0x00003809040085a7 */ /* 0x000ee400080010ff */
[----:B---3--:R-:W-:Y:S05]  /*c800*/  @!P0 BRA `(.L_x_99) ;  /* 0xfffffffc00f08947 */ /* 0x008fea000383ffff */
[----:B------:R-:W-:Y:S05]  /*c810*/  BRA `(.L_x_100) ;  /* 0xffffff7000507947 */ /* 0x000fea000383ffff */
.L_x_35:
[----:B------:R-:W-:Y:S02]  /*c820*/  MOV R4, UR41 ;  /* 0x0000002900047c02 */ /* 0x000fe40008000f00 */
[-C--:B------:R-:W-:Y:S02]  /*c830*/  MOV R8, R5.reuse ;  /* 0x0000000500087202 */ /* 0x080fe40000000f00 */
[----:B------:R-:W-:-:S07]  /*c840*/  MOV R9, R5 ;  /* 0x0000000500097202 */ /* 0x000fce0000000f00 */
.L_x_101:
[----:B-1----:R1:W2:Y:S02]  /*c850*/  SYNCS.PHASECHK.TRANS64.TRYWAIT P0, [R4+URZ+0x10], R9 ;  /* 0x00001009040075a7 */ /* 0x0022a400080011ff */
[----:B--2---:R-:W-:Y:S05]  /*c860*/  @!P0 NANOSLEEP.SYNCS 0x989680 ;  /* 0x009896800000895d */ /* 0x004fea0003900000 */
[----:B------:R-:W2:Y:S02]  /*c870*/  @!P0 SYNCS.PHASECHK.TRANS64 P0, [R4+URZ+0x10], R9 ;  /* 0x00001009040085a7 */ /* 0x000ea400080010ff */
[----:B--2---:R-:W-:Y:S05]  /*c880*/  @!P0 BRA `(.L_x_101) ;  /* 0xfffffffc00f08947 */ /* 0x004fea000383ffff */
[----:B------:R-:W-:Y:S05]  /*c890*/  BRA `(.L_x_102) ;  /* 0xffffff70008c7947 */ /* 0x000fea000383ffff */
.L_x_36:
[----:B------:R-:W-:Y:S02]  /*c8a0*/  MOV R4, UR41 ;  /* 0x0000002900047c02 */ /* 0x000fe40008000f00 */
[-C--:B------:R-:W-:Y:S02]  /*c8b0*/  MOV R8, R5.reuse ;  /* 0x0000000500087202 */ /* 0x080fe40000000f00 */
[----:B------:R-:W-:-:S07]  /*c8c0*/  MOV R9, R5 ;  /* 0x0000000500097202 */ /* 0x000fce0000000f00 */
.L_x_103:
[----:B-1----:R1:W2:Y:S02]  /*c8d0*/  SYNCS.PHASECHK.TRANS64.TRYWAIT P0, [R4+URZ+0x18], R9 ;  /* 0x00001809040075a7 */ /* 0x0022a400080011ff */
[----:B--2---:R-:W-:Y:S05]  /*c8e0*/  @!P0 NANOSLEEP.SYNCS 0x989680 ;  /* 0x009896800000895d */ /* 0x004fea0003900000 */
[----:B------:R-:W2:Y:S02]  /*c8f0*/  @!P0 SYNCS.PHASECHK.TRANS64 P0, [R4+URZ+0x18], R9 ;  /* 0x00001809040085a7 */ /* 0x000ea400080010ff */
[----:B--2---:R-:W-:Y:S05]  /*c900*/  @!P0 BRA `(.L_x_103) ;  /* 0xfffffffc00f08947 */ /* 0x004fea000383ffff */
[----:B------:R-:W-:Y:S05]  /*c910*/  BRA `(.L_x_104) ;  /* 0xffffff7000d47947 */ /* 0x000fea000383ffff */
.L_x_37:
[----:B------:R-:W-:Y:S02]  /*c920*/  MOV R4, UR14 ;  /* 0x0000000e00047c02 */ /* 0x000fe40008000f00 */
[----:B------:R-:W-:-:S07]  /*c930*/  MOV R9, R8 ;  /* 0x0000000800097202 */ /* 0x000fce0000000f00 */
.L_x_105:
[----:B-1----:R1:W2:Y:S02]  /*c940*/  SYNCS.PHASECHK.TRANS64.TRYWAIT P0, [R4+URZ+0x38], R9 ;  /* 0x00003809040075a7 */ /* 0x0022a400080011ff */
[----:B--2---:R-:W-:Y:S05]  /*c950*/  @!P0 NANOSLEEP.SYNCS 0x989680 ;  /* 0x009896800000895d */ /* 0x004fea0003900000 */
[----:B------:R-:W2:Y:S02]  /*c960*/  @!P0 SYNCS.PHASECHK.TRANS64 P0, [R4+URZ+0x38], R9 ;  /* 0x00003809040085a7 */ /* 0x000ea400080010ff */
[----:B--2---:R-:W-:Y:S05]  /*c970*/  @!P0 BRA `(.L_x_105) ;  /* 0xfffffffc00f08947 */ /* 0x004fea000383ffff */
[----:B------:R-:W-:Y:S05]  /*c980*/  BRA `(.L_x_106) ;  /* 0xffffff7400287947 */ /* 0x000fea000383ffff */
.L_x_39:
[----:B------:R-:W-:Y:S02]  /*c990*/  MOV R4, UR4 ;  /* 0x0000000400047c02 */ /* 0x000fe40008000f00 */
[----:B------:R-:W-:-:S07]  /*c9a0*/  MOV R9, R8 ;  /* 0x0000000800097202 */ /* 0x000fce0000000f00 */
.L_x_107:
[----:B-1----:R1:W2:Y:S02]  /*c9b0*/  SYNCS.PHASECHK.TRANS64.TRYWAIT P0, [R4+URZ+0x38], R9 ;  /* 0x00003809040075a7 */ /* 0x0022a400080011ff */
[----:B--2---:R-:W-:Y:S05]  /*c9c0*/  @!P0 NANOSLEEP.SYNCS 0x989680 ;  /* 0x009896800000895d */ /* 0x004fea0003900000 */
[----:B------:R-:W2:Y:S02]  /*c9d0*/  @!P0 SYNCS.PHASECHK.TRANS64 P0, [R4+URZ+0x38], R9 ;  /* 0x00003809040085a7 */ /* 0x000ea400080010ff */
[----:B--2---:R-:W-:Y:S05]  /*c9e0*/  @!P0 BRA `(.L_x_107) ;  /* 0xfffffffc00f08947 */ /* 0x004fea000383ffff */
[----:B------:R-:W-:Y:S05]  /*c9f0*/  BRA `(.L_x_108) ;  /* 0xffffff7400d47947 */ /* 0x000fea000383ffff */
.L_x_40:
[----:B------:R-:W-:Y:S02]  /*ca00*/  MOV R4, UR4 ;  /* 0x0000000400047c02 */ /* 0x000fe40008000f00 */
[----:B------:R-:W-:-:S07]  /*ca10*/  MOV R9, R8 ;  /* 0x0000000800097202 */ /* 0x000fce0000000f00 */
.L_x_109:
[----:B-1----:R1:W2:Y:S02]  /*ca20*/  SYNCS.PHASECHK.TRANS64.TRYWAIT P0, [R4+URZ+0x38], R9 ;  /* 0x00003809040075a7 */ /* 0x0022a400080011ff */
[----:B--2---:R-:W-:Y:S05]  /*ca30*/  @!P0 NANOSLEEP.SYNCS 0x989680 ;  /* 0x009896800000895d */ /* 0x004fea0003900000 */
[----:B------:R-:W2:Y:S02]  /*ca40*/  @!P0 SYNCS.PHASECHK.TRANS64 P0, [R4+URZ+0x38], R9 ;  /* 0x00003809040085a7 */ /* 0x000ea400080010ff */
[----:B--2---:R-:W-:Y:S05]  /*ca50*/  @!P0 BRA `(.L_x_109) ;  /* 0xfffffffc00f08947 */ /* 0x004fea000383ffff */
[----:B------:R-:W-:Y:S05]  /*ca60*/  BRA `(.L_x_110) ;  /* 0xffffff7800207947 */ /* 0x000fea000383ffff */
.L_x_43:
[----:B------:R-:W-:Y:S02]  /*ca70*/  MOV R4, UR5 ;  /* 0x0000000500047c02 */ /* 0x000fe40008000f00 */
[----:B------:R-:W-:-:S07]  /*ca80*/  MOV R9, R8 ;  /* 0x0000000800097202 */ /* 0x000fce0000000f00 */
.L_x_111:
[----:B-1----:R1:W2:Y:S02]  /*ca90*/  SYNCS.PHASECHK.TRANS64.TRYWAIT P0, [R4+URZ+0x38], R9 ;  /* 0x00003809040075a7 */ /* 0x0022a400080011ff */
[----:B--2---:R-:W-:Y:S05]  /*caa0*/  @!P0 NANOSLEEP.SYNCS 0x989680 ;  /* 0x009896800000895d */ /* 0x004fea0003900000 */
[----:B------:R-:W2:Y:S02]  /*cab0*/  @!P0 SYNCS.PHASECHK.TRANS64 P0, [R4+URZ+0x38], R9 ;  /* 0x00003809040085a7 */ /* 0x000ea400080010ff */
[----:B--2---:R-:W-:Y:S05]  /*cac0*/  @!P0 BRA `(.L_x_111) ;  /* 0xfffffffc00f08947 */ /* 0x004fea000383ffff */
[----:B------:R-:W-:Y:S05]  /*cad0*/  BRA `(.L_x_112) ;  /* 0xffffff7c000c7947 */ /* 0x000fea000383ffff */
.L_x_44:
[----:B------:R-:W-:Y:S02]  /*cae0*/  MOV R4, UR4 ;  /* 0x0000000400047c02 */ /* 0x000fe40008000f00 */
[----:B------:R-:W-:-:S07]  /*caf0*/  MOV R7, R6 ;  /* 0x0000000600077202 */ /* 0x000fce0000000f00 */
.L_x_113:
[----:B-1----:R1:W2:Y:S02]  /*cb00*/  SYNCS.PHASECHK.TRANS64.TRYWAIT P0, [R4+URZ+0x18], R7 ;  /* 0x00001807040075a7 */ /* 0x0022a400080011ff */
[----:B--2---:R-:W-:Y:S05]  /*cb10*/  @!P0 NANOSLEEP.SYNCS 0x989680 ;  /* 0x009896800000895d */ /* 0x004fea0003900000 */
[----:B------:R-:W2:Y:S02]  /*cb20*/  @!P0 SYNCS.PHASECHK.TRANS64 P0, [R4+URZ+0x18], R7 ;  /* 0x00001807040085a7 */ /* 0x000ea400080010ff */
[----:B--2---:R-:W-:Y:S05]  /*cb30*/  @!P0 BRA `(.L_x_113) ;  /* 0xfffffffc00f08947 */ /* 0x004fea000383ffff */
[----:B------:R-:W-:Y:S05]  /*cb40*/  BRA `(.L_x_114) ;  /* 0xffffff7c00087947 */ /* 0x000fea000383ffff */
.L_x_47:
[----:B------:R-:W-:Y:S02]  /*cb50*/  MOV R6, UR6 ;  /* 0x0000000600067c02 */ /* 0x000fe40008000f00 */
[----:B------:R-:W-:-:S07]  /*cb60*/  MOV R7, UR6 ;  /* 0x0000000600077c02 */ /* 0x000fce0008000f00 */
.L_x_115:
[----:B-1----:R1:W2:Y:S02]  /*cb70*/  SYNCS.PHASECHK.TRANS64.TRYWAIT P0, [UR8], R7 ;  /* 0x00000007ff0075a7 */ /* 0x0022a40008001108 */
[----:B--2---:R-:W-:Y:S05]  /*cb80*/  @!P0 NANOSLEEP.SYNCS 0x989680 ;  /* 0x009896800000895d */ /* 0x004fea0003900000 */
[----:B------:R-:W2:Y:S02]  /*cb90*/  @!P0 SYNCS.PHASECHK.TRANS64 P0, [UR8], R7 ;  /* 0x00000007ff0085a7 */ /* 0x000ea40008001008 */
[----:B--2---:R-:W-:Y:S05]  /*cba0*/  @!P0 BRA `(.L_x_115) ;  /* 0xfffffffc00f08947 */ /* 0x004fea000383ffff */
[----:B------:R-:W-:Y:S05]  /*cbb0*/  BRA `(.L_x_116) ;  /* 0xffffff80000c7947 */ /* 0x000fea000383ffff */
.L_x_48:
[----:B------:R-:W-:Y:S01]  /*cbc0*/  UIADD3 UR7, UPT, UPT, UR5, 0x50, URZ ;  /* 0x0000005005077890 */ /* 0x000fe2000fffe0ff */
[----:B------:R-:W-:Y:S02]  /*cbd0*/  MOV R6, UR4 ;  /* 0x0000000400067c02 */ /* 0x000fe40008000f00 */
[----:B-1----:R-:W-:-:S03]  /*cbe0*/  MOV R7, UR4 ;  /* 0x0000000400077c02 */ /* 0x002fc60008000f00 */
[----:B------:R-:W-:-:S07]  /*cbf0*/  MOV R4, UR7 ;  /* 0x0000000700047c02 */ /* 0x000fce0008000f00 */
.L_x_117:
[----:B-1----:R1:W2:Y:S02]  /*cc00*/  SYNCS.PHASECHK.TRANS64.TRYWAIT P0, [R4+URZ], R7 ;  /* 0x00000007040075a7 */ /* 0x0022a400080011ff */
[----:B--2---:R-:W-:Y:S05]  /*cc10*/  @!P0 NANOSLEEP.SYNCS 0x989680 ;  /* 0x009896800000895d */ /* 0x004fea0003900000 */
[----:B------:R-:W2:Y:S02]  /*cc20*/  @!P0 SYNCS.PHASECHK.TRANS64 P0, [R4+URZ], R7 ;  /* 0x00000007040085a7 */ /* 0x000ea400080010ff */
[----:B--2---:R-:W-:Y:S05]  /*cc30*/  @!P0 BRA `(.L_x_117) ;  /* 0xfffffffc00f08947 */ /* 0x004fea000383ffff */
[----:B------:R-:W-:Y:S05]  /*cc40*/  BRA `(.L_x_118) ;  /* 0xffffff8000047947 */ /* 0x000fea000383ffff */
.L_x_49:
[----:B------:R-:W-:Y:S02]  /*cc50*/  MOV R4, UR4 ;  /* 0x0000000400047c02 */ /* 0x000fe40008000f00 */
[----:B------:R-:W-:-:S07]  /*cc60*/  MOV R5, UR4 ;  /* 0x0000000400057c02 */ /* 0x000fce0008000f00 */
.L_x_119:
[----:B-1----:R1:W2:Y:S02]  /*cc70*/  SYNCS.PHASECHK.TRANS64.TRYWAIT P0, [UR8], R5 ;  /* 0x00000005ff0075a7 */ /* 0x0022a40008001108 */
[----:B--2---:R-:W-:Y:S05]  /*cc80*/  @!P0 NANOSLEEP.SYNCS 0x989680 ;  /* 0x009896800000895d */ /* 0x004fea0003900000 */
[----:B------:R-:W2:Y:S02]  /*cc90*/  @!P0 SYNCS.PHASECHK.TRANS64 P0, [UR8], R5 ;  /* 0x00000005ff0085a7 */ /* 0x000ea40008001008 */
[----:B--2---:R-:W-:Y:S05]  /*cca0*/  @!P0 BRA `(.L_x_119) ;  /* 0xfffffffc00f08947 */ /* 0x004fea000383ffff */
[----:B------:R-:W-:Y:S05]  /*ccb0*/  BRA `(.L_x_120) ;  /* 0xffffffa4002c7947 */ /* 0x000fea000383ffff */
.L_x_51:
[----:B------:R-:W-:Y:S01]  /*ccc0*/  UIADD3 UR8, UPT, UPT, UR6, 0x50, URZ ;  /* 0x0000005006087890 */ /* 0x000fe2000fffe0ff */
[----:B------:R-:W-:Y:S02]  /*ccd0*/  MOV R6, UR4 ;  /* 0x0000000400067c02 */ /* 0x000fe40008000f00 */
[----:B------:R-:W-:-:S03]  /*cce0*/  MOV R7, UR4 ;  /* 0x0000000400077c02 */ /* 0x000fc60008000f00 */
[----:B------:R-:W-:-:S07]  /*ccf0*/  MOV R4, UR8 ;  /* 0x0000000800047c02 */ /* 0x000fce0008000f00 */
.L_x_121:
[----:B---3--:R3:W4:Y:S02]  /*cd00*/  SYNCS.PHASECHK.TRANS64.TRYWAIT P0, [R4+URZ], R7 ;  /* 0x00000007040075a7 */ /* 0x00872400080011ff */
[----:B----4-:R-:W-:Y:S05]  /*cd10*/  @!P0 NANOSLEEP.SYNCS 0x989680 ;  /* 0x009896800000895d */ /* 0x010fea0003900000 */
[----:B------:R-:W4:Y:S02]  /*cd20*/  @!P0 SYNCS.PHASECHK.TRANS64 P0, [R4+URZ], R7 ;  /* 0x00000007040085a7 */ /* 0x000f2400080010ff */
[----:B----4-:R-:W-:Y:S05]  /*cd30*/  @!P0 BRA `(.L_x_121) ;  /* 0xfffffffc00f08947 */ /* 0x010fea000383ffff */
[----:B------:R-:W-:Y:S05]  /*cd40*/  BRA `(.L_x_122) ;  /* 0xffffffa400347947 */ /* 0x000fea000383ffff */
.L_x_52:
[----:B------:R-:W-:Y:S01]  /*cd50*/  MOV R4, UR4 ;  /* 0x0000000400047c02 */ /* 0x000fe20008000f00 */
[----:B------:R-:W-:Y:S01]  /*cd60*/  UIADD3 UR6, UPT, UPT, UR6, 0xc0, URZ ;  /* 0x000000c006067890 */ /* 0x000fe2000fffe0ff */
[----:B------:R-:W-:-:S11]  /*cd70*/  MOV R5, UR4 ;  /* 0x0000000400057c02 */ /* 0x000fd60008000f00 */
.L_x_123:
[----:B-1----:R1:W2:Y:S02]  /*cd80*/  SYNCS.PHASECHK.TRANS64.TRYWAIT P0, [UR6], R5 ;  /* 0x00000005ff0075a7 */ /* 0x0022a40008001106 */
[----:B--2---:R-:W-:Y:S05]  /*cd90*/  @!P0 NANOSLEEP.SYNCS 0x989680 ;  /* 0x009896800000895d */ /* 0x004fea0003900000 */
[----:B------:R-:W2:Y:S02]  /*cda0*/  @!P0 SYNCS.PHASECHK.TRANS64 P0, [UR6], R5 ;  /* 0x00000005ff0085a7 */ /* 0x000ea40008001006 */
[----:B--2---:R-:W-:Y:S05]  /*cdb0*/  @!P0 BRA `(.L_x_123) ;  /* 0xfffffffc00f08947 */ /* 0x004fea000383ffff */
[----:B------:R-:W-:Y:S05]  /*cdc0*/  BRA `(.L_x_124) ;  /* 0xffffffbc00c87947 */ /* 0x000fea000383ffff */
.L_x_55:
[----:B------:R-:W-:Y:S01]  /*cdd0*/  UIADD3 UR4, UPT, UPT, UR4, 0xc0, URZ ;  /* 0x000000c004047890 */ /* 0x000fe2000fffe0ff */
[----:B-12---:R-:W-:Y:S02]  /*cde0*/  MOV R4, UR9 ;  /* 0x0000000900047c02 */ /* 0x006fe40008000f00 */
[----:B------:R-:W-:-:S03]  /*cdf0*/  MOV R5, UR9 ;  /* 0x0000000900057c02 */ /* 0x000fc60008000f00 */
[----:B------:R-:W-:-:S07]  /*ce00*/  MOV R2, UR4 ;  /* 0x0000000400027c02 */ /* 0x000fce0008000f00 */
.L_x_125:
[----:B-1----:R1:W2:Y:S02]  /*ce10*/  SYNCS.PHASECHK.TRANS64.TRYWAIT P0, [R2+URZ], R5 ;  /* 0x00000005020075a7 */ /* 0x0022a400080011ff */
[----:B--2---:R-:W-:Y:S05]  /*ce20*/  @!P0 NANOSLEEP.SYNCS 0x989680 ;  /* 0x009896800000895d */ /* 0x004fea0003900000 */
[----:B------:R-:W2:Y:S02]  /*ce30*/  @!P0 SYNCS.PHASECHK.TRANS64 P0, [R2+URZ], R5 ;  /* 0x00000005020085a7 */ /* 0x000ea400080010ff */
[----:B--2---:R-:W-:Y:S05]  /*ce40*/  @!P0 BRA `(.L_x_125) ;  /* 0xfffffffc00f08947 */ /* 0x004fea000383ffff */
[----:B------:R-:W-:Y:S05]  /*ce50*/  BRA `(.L_x_126) ;  /* 0xffffffc4002c7947 */ /* 0x000fea000383ffff */
.L_x_61:
[----:B------:R-:W-:Y:S02]  /*ce60*/  MOV R6, UR4 ;  /* 0x0000000400067c02 */ /* 0x000fe40008000f00 */
[----:B------:R-:W-:-:S07]  /*ce70*/  MOV R7, UR4 ;  /* 0x0000000400077c02 */ /* 0x000fce0008000f00 */
.L_x_127:
[----:B-1----:R1:W3:Y:S02]  /*ce80*/  SYNCS.PHASECHK.TRANS64.TRYWAIT P0, [UR7+0x90], R7 ;  /* 0x00009007ff0075a7 */ /* 0x0022e40008001107 */
[----:B---3--:R-:W-:Y:S05]  /*ce90*/  @!P0 NANOSLEEP.SYNCS 0x989680 ;  /* 0x009896800000895d */ /* 0x008fea0003900000 */
[----:B------:R-:W3:Y:S02]  /*cea0*/  @!P0 SYNCS.PHASECHK.TRANS64 P0, [UR7+0x90], R7 ;  /* 0x00009007ff0085a7 */ /* 0x000ee40008001007 */
[----:B---3--:R-:W-:Y:S05]  /*ceb0*/  @!P0 BRA `(.L_x_127) ;  /* 0xfffffffc00f08947 */ /* 0x008fea000383ffff */
[----:B------:R-:W-:Y:S05]  /*cec0*/  BRA `(.L_x_128) ;  /* 0xffffffd400e07947 */ /* 0x000fea000383ffff */
.L_x_62:
[----:B------:R-:W-:Y:S02]  /*ced0*/  MOV R4, UR5 ;  /* 0x0000000500047c02 */ /* 0x000fe40008000f00 */
[----:B------:R-:W-:-:S07]  /*cee0*/  MOV R5, UR5 ;  /* 0x0000000500057c02 */ /* 0x000fce0008000f00 */
.L_x_129:
[----:B---3--:R3:W4:Y:S02]  /*cef0*/  SYNCS.PHASECHK.TRANS64.TRYWAIT P0, [UR7+0xe0], R5 ;  /* 0x0000e005ff0075a7 */ /* 0x0087240008001107 */
[----:B----4-:R-:W-:Y:S05]  /*cf00*/  @!P0 NANOSLEEP.SYNCS 0x989680 ;  /* 0x009896800000895d */ /* 0x010fea0003900000 */
[----:B------:R-:W4:Y:S02]  /*cf10*/  @!P0 SYNCS.PHASECHK.TRANS64 P0, [UR7+0xe0], R5 ;  /* 0x0000e005ff0085a7 */ /* 0x000f240008001007 */
[----:B----4-:R-:W-:Y:S05]  /*cf20*/  @!P0 BRA `(.L_x_129) ;  /* 0xfffffffc00f08947 */ /* 0x010fea000383ffff */
[----:B------:R-:W-:Y:S05]  /*cf30*/  BRA `(.L_x_130) ;  /* 0xffffffd400d47947 */ /* 0x000fea000383ffff */
.L_x_63:
[----:B------:R-:W-:Y:S02]  /*cf40*/  MOV R6, UR4 ;  /* 0x0000000400067c02 */ /* 0x000fe40008000f00 */
[----:B------:R-:W-:-:S07]  /*cf50*/  MOV R7, UR4 ;  /* 0x0000000400077c02 */ /* 0x000fce0008000f00 */
.L_x_131:
[----:B-1----:R1:W3:Y:S02]  /*cf60*/  SYNCS.PHASECHK.TRANS64.TRYWAIT P0, [UR7+0x98], R7 ;  /* 0x00009807ff0075a7 */ /* 0x0022e40008001107 */
[----:B---3--:R-:W-:Y:S05]  /*cf70*/  @!P0 NANOSLEEP.SYNCS 0x989680 ;  /* 0x009896800000895d */ /* 0x008fea0003900000 */
[----:B------:R-:W3:Y:S02]  /*cf80*/  @!P0 SYNCS.PHASECHK.TRANS64 P0, [UR7+0x98], R7 ;  /* 0x00009807ff0085a7 */ /* 0x000ee40008001007 */
[----:B---3--:R-:W-:Y:S05]  /*cf90*/  @!P0 BRA `(.L_x_131) ;  /* 0xfffffffc00f08947 */ /* 0x008fea000383ffff */
[----:B------:R-:W-:Y:S05]  /*cfa0*/  BRA `(.L_x_132) ;  /* 0xffffffe000587947 */ /* 0x000fea000383ffff */
.L_x_64:
[----:B------:R-:W-:Y:S02]  /*cfb0*/  MOV R4, UR5 ;  /* 0x0000000500047c02 */ /* 0x000fe40008000f00 */
[----:B------:R-:W-:-:S07]  /*cfc0*/  MOV R5, UR5 ;  /* 0x0000000500057c02 */ /* 0x000fce0008000f00 */
.L_x_133:
[----:B---3--:R3:W4:Y:S02]  /*cfd0*/  SYNCS.PHASECHK.TRANS64.TRYWAIT P0, [UR7+0xe8], R5 ;  /* 0x0000e805ff0075a7 */ /* 0x0087240008001107 */
[----:B----4-:R-:W-:Y:S05]  /*cfe0*/  @!P0 NANOSLEEP.SYNCS 0x989680 ;  /* 0x009896800000895d */ /* 0x010fea0003900000 */
[----:B------:R-:W4:Y:S02]  /*cff0*/  @!P0 SYNCS.PHASECHK.TRANS64 P0, [UR7+0xe8], R5 ;  /* 0x0000e805ff0085a7 */ /* 0x000f240008001007 */
[----:B----4-:R-:W-:Y:S05]  /*d000*/  @!P0 BRA `(.L_x_133) ;  /* 0xfffffffc00f08947 */ /* 0x010fea000383ffff */
[----:B------:R-:W-:Y:S05]  /*d010*/  BRA `(.L_x_134) ;  /* 0xffffffe000507947 */ /* 0x000fea000383ffff */
.L_x_66:
[----:B------:R-:W-:Y:S02]  /*d020*/  MOV R2, UR4 ;  /* 0x0000000400027c02 */ /* 0x000fe40008000f00 */
[----:B------:R-:W-:-:S07]  /*d030*/  MOV R3, UR4 ;  /* 0x0000000400037c02 */ /* 0x000fce0008000f00 */
.L_x_135:
[----:B-1----:R1:W2:Y:S02]  /*d040*/  SYNCS.PHASECHK.TRANS64.TRYWAIT P0, [UR7+0xe8], R3 ;  /* 0x0000e803ff0075a7 */ /* 0x0022a40008001107 */
[----:B--2---:R-:W-:Y:S05]  /*d050*/  @!P0 NANOSLEEP.SYNCS 0x989680 ;  /* 0x009896800000895d */ /* 0x004fea0003900000 */
[----:B------:R-:W2:Y:S02]  /*d060*/  @!P0 SYNCS.PHASECHK.TRANS64 P0, [UR7+0xe8], R3 ;  /* 0x0000e803ff0085a7 */ /* 0x000ea40008001007 */
[----:B--2---:R-:W-:Y:S05]  /*d070*/  @!P0 BRA `(.L_x_135) ;  /* 0xfffffffc00f08947 */ /* 0x004fea000383ffff */
[----:B------:R-:W-:Y:S05]  /*d080*/  BRA `(.L_x_136) ;  /* 0xffffffec00c07947 */ /* 0x000fea000383ffff */
        .weak           $__internal_0_$__cuda_sm10x_tcgen05_guardrail_trap_col_being_dealloced_not_returned_by_alloc
        .type           $__internal_0_$__cuda_sm10x_tcgen05_guardrail_trap_col_being_dealloced_not_returned_by_alloc,@function
        .size           $__internal_0_$__cuda_sm10x_tcgen05_guardrail_trap_col_being_dealloced_not_returned_by_alloc,($__internal_1_$__cuda_sm10x_tcgen05_guardrail_trap_phase_invalid_during_alloc - $__internal_0_$__cuda_sm10x_tcgen05_guardrail_trap_col_being_dealloced_not_returned_by_alloc)
$__internal_0_$__cuda_sm10x_tcgen05_guardrail_trap_col_being_dealloced_not_returned_by_alloc:
[----:B------:R-:W-:Y:S05]  /*d090*/  BPT.TRAP 0x1 ;  /* 0x000000040000795c */ /* 0x000fea0000300000 */
[----:B------:R-:W-:-:S04]  /*d0a0*/  HFMA2 R5, -RZ, RZ, 0, 0 ;  /* 0x00000000ff057431 */ /* 0x000fc800000001ff */
[----:B------:R-:W-:Y:S05]  /*d0b0*/  RET.REL.NODEC R4 `(kernel_cutlass_kernel_flash_attncuteflash_fwd_sm100FlashAttentionForwardSm100_object_at__tensor0000o12811101213_tensor0000o12811101213_tensor0000o12810111213_tensor0000o12811101213_tensor_0) ;  /* 0xffffff2c04d07950 */ /* 0x000fea0003c3ffff */
        .weak           $__internal_1_$__cuda_sm10x_tcgen05_guardrail_trap_phase_invalid_during_alloc
        .type           $__internal_1_$__cuda_sm10x_tcgen05_guardrail_trap_phase_invalid_during_alloc,@function
        .size           $__internal_1_$__cuda_sm10x_tcgen05_guardrail_trap_phase_invalid_during_alloc,($__internal_2_$__cuda_sm10x_tcgen05_guardrail_trap_unallocated_columns_being_dealloced - $__internal_1_$__cuda_sm10x_tcgen05_guardrail_trap_phase_invalid_during_alloc)
$__internal_1_$__cuda_sm10x_tcgen05_guardrail_trap_phase_invalid_during_alloc:
[----:B------:R-:W-:Y:S05]  /*d0c0*/  BPT.TRAP 0x1 ;  /* 0x000000040000795c */ /* 0x000fea0000300000 */
[----:B------:R-:W-:-:S04]  /*d0d0*/  MOV R5, 0x0 ;  /* 0x0000000000057802 */ /* 0x000fc80000000f00 */
[----:B------:R-:W-:Y:S05]  /*d0e0*/  RET.REL.NODEC R4 `(kernel_cutlass_kernel_flash_attncuteflash_fwd_sm100FlashAttentionForwardSm100_object_at__tensor0000o12811101213_tensor0000o12811101213_tensor0000o12810111213_tensor0000o12811101213_tensor_0) ;  /* 0xffffff2c04c47950 */ /* 0x000fea0003c3ffff */
        .weak           $__internal_2_$__cuda_sm10x_tcgen05_guardrail_trap_unallocated_columns_being_dealloced
        .type           $__internal_2_$__cuda_sm10x_tcgen05_guardrail_trap_unallocated_columns_being_dealloced,@function
        .size           $__internal_2_$__cuda_sm10x_tcgen05_guardrail_trap_unallocated_columns_being_dealloced,(.L_x_144 - $__internal_2_$__cuda_sm10x_tcgen05_guardrail_trap_unallocated_columns_being_dealloced)
$__internal_2_$__cuda_sm10x_tcgen05_guardrail_trap_unallocated_columns_being_dealloced:
[----:B------:R-:W-:Y:S05]  /*d0f0*/  BPT.TRAP 0x1 ;  /* 0x000000040000795c */ /* 0x000fea0000300000 */
[----:B------:R-:W-:-:S04]  /*d100*/  HFMA2 R5, -RZ, RZ, 0, 0 ;  /* 0x00000000ff057431 */ /* 0x000fc800000001ff */
[----:B------:R-:W-:Y:S05]  /*d110*/  RET.REL.NODEC R4 `(kernel_cutlass_kernel_flash_attncuteflash_fwd_sm100FlashAttentionForwardSm100_object_at__tensor0000o12811101213_tensor0000o12811101213_tensor0000o12810111213_tensor0000o12811101213_tensor_0) ;  /* 0xffffff2c04b87950 */ /* 0x000fea0003c3ffff */
.L_x_137:
[----:B------:R-:W-:-:S00]  /*d120*/  BRA `(.L_x_137) ;  /* 0xfffffffc00fc7947 */ /* 0x000fc0000383ffff */
[----:B------:R-:W-:-:S00]  /*d130*/  NOP ;  /* 0x0000000000007918 */ /* 0x000fc00000000000 */
        /* <DEDUP_REMOVED lines=12> */
.L_x_144:


//--------------------- .nv.shared.kernel_cutlass_kernel_flash_attncuteflash_fwd_sm100FlashAttentionForwardSm100_object_at__tensor0000o12811101213_tensor0000o12811101213_tensor0000o12810111213_tensor0000o12811101213_tensor_0 --------------------------
	.section	.nv.shared.kernel_cutlass_kernel_flash_attncuteflash_fwd_sm100FlashAttentionForwardSm100_object_at__tensor0000o12811101213_tensor0000o12811101213_tensor0000o12810111213_tensor0000o12811101213_tensor_0,"aw",@nobits
	.sectionflags	@""
	.align	1024
	.zero		1024


//--------------------- .nv.shared.reserved.0     --------------------------
	.section	.nv.shared.reserved.0,"aw",@nobits
	.align	8
	.weak		__nv_reservedSMEM_offset_0_alias
	.size		__nv_reservedSMEM_offset_0_alias, 0, 64
	.other		__nv_reservedSMEM_offset_0_alias,@"STO_CUDA_RESERVED_SHARED STV_DEFAULT"
__nv_reservedSMEM_offset_0_alias:
	.zero		0
.nv.shared.reserved.0:
	.zero		64
	.weak		__nv_reservedSMEM_allocation_phase
	.type		__nv_reservedSMEM_allocation_phase,@object
	.size		__nv_reservedSMEM_allocation_phase,(.L_0 - __nv_reservedSMEM_allocation_phase)
__nv_reservedSMEM_allocation_phase:
	.zero		1
.L_0:
	.zero		7
	.weak		__nv_reservedSMEM_devtool_atexit_pc
	.type		__nv_reservedSMEM_devtool_atexit_pc,@object
	.size		__nv_reservedSMEM_devtool_atexit_pc,(__nv_reservedSMEM_allocation_mask - __nv_reservedSMEM_devtool_atexit_pc)
__nv_reservedSMEM_devtool_atexit_pc:
	.zero		8
	.weak		__nv_reservedSMEM_allocation_mask
	.type		__nv_reservedSMEM_allocation_mask,@object
	.size		__nv_reservedSMEM_allocation_mask,(.L_2 - __nv_reservedSMEM_allocation_mask)
__nv_reservedSMEM_allocation_mask:
	.zero		4
.L_2:


//--------------------- .nv.constant0.kernel_cutlass_kernel_flash_attncuteflash_fwd_sm100FlashAttentionForwardSm100_object_at__tensor0000o12811101213_tensor0000o12811101213_tensor0000o12810111213_tensor0000o12811101213_tensor_0 --------------------------
	.section	.nv.constant0.kernel_cutlass_kernel_flash_attncuteflash_fwd_sm100FlashAttentionForwardSm100_object_at__tensor0000o12811101213_tensor0000o12811101213_tensor0000o12810111213_tensor0000o12811101213_tensor_0,"a",@progbits
	.sectionflags	@""
	.align	4
.nv.constant0.kernel_cutlass_kernel_flash_attncuteflash_fwd_sm100FlashAttentionForwardSm100_object_at__tensor0000o12811101213_tensor0000o12811101213_tensor0000o12810111213_tensor0000o12811101213_tensor_0:
	.zero		1580


//--------------------- SYMBOLS --------------------------

	.type		.nv.reservedSmem.offset0,@object
	.size		.nv.reservedSmem.offset0,0x4
	.type		.nv.reservedSmem.cap,@object
	.size		.nv.reservedSmem.cap,0x4
